//
// Generated by NVIDIA NVVM Compiler
//
// Compiler Build ID: CL-36424714
// Cuda compilation tools, release 13.0, V13.0.88
// Based on NVVM 20.0.0
//

.version 9.0
.target sm_100
.address_size 64

	// .globl	_Z11fine_reducePKfS0_iS0_S0_PfS1_iPi
.extern .shared .align 16 .b8 shared_data[];

.visible .entry _Z11fine_reducePKfS0_iS0_S0_PfS1_iPi(
	.param .u64 .ptr .align 1 _Z11fine_reducePKfS0_iS0_S0_PfS1_iPi_param_0,
	.param .u64 .ptr .align 1 _Z11fine_reducePKfS0_iS0_S0_PfS1_iPi_param_1,
	.param .u32 _Z11fine_reducePKfS0_iS0_S0_PfS1_iPi_param_2,
	.param .u64 .ptr .align 1 _Z11fine_reducePKfS0_iS0_S0_PfS1_iPi_param_3,
	.param .u64 .ptr .align 1 _Z11fine_reducePKfS0_iS0_S0_PfS1_iPi_param_4,
	.param .u64 .ptr .align 1 _Z11fine_reducePKfS0_iS0_S0_PfS1_iPi_param_5,
	.param .u64 .ptr .align 1 _Z11fine_reducePKfS0_iS0_S0_PfS1_iPi_param_6,
	.param .u32 _Z11fine_reducePKfS0_iS0_S0_PfS1_iPi_param_7,
	.param .u64 .ptr .align 1 _Z11fine_reducePKfS0_iS0_S0_PfS1_iPi_param_8
)
{
	.reg .pred 	%p<34>;
	.reg .b32 	%r<116>;
	.reg .b32 	%f<134>;
	.reg .b64 	%rd<25>;

	ld.param.u64 	%rd4, [_Z11fine_reducePKfS0_iS0_S0_PfS1_iPi_param_0];
	ld.param.u64 	%rd5, [_Z11fine_reducePKfS0_iS0_S0_PfS1_iPi_param_1];
	ld.param.u32 	%r40, [_Z11fine_reducePKfS0_iS0_S0_PfS1_iPi_param_2];
	ld.param.u64 	%rd6, [_Z11fine_reducePKfS0_iS0_S0_PfS1_iPi_param_3];
	ld.param.u64 	%rd7, [_Z11fine_reducePKfS0_iS0_S0_PfS1_iPi_param_4];
	ld.param.u64 	%rd8, [_Z11fine_reducePKfS0_iS0_S0_PfS1_iPi_param_5];
	ld.param.u64 	%rd9, [_Z11fine_reducePKfS0_iS0_S0_PfS1_iPi_param_6];
	ld.param.u32 	%r39, [_Z11fine_reducePKfS0_iS0_S0_PfS1_iPi_param_7];
	ld.param.u64 	%rd10, [_Z11fine_reducePKfS0_iS0_S0_PfS1_iPi_param_8];
	mov.u32 	%r1, %tid.x;
	mov.u32 	%r2, %ctaid.x;
	mov.u32 	%r3, %ntid.x;
	mad.lo.s32 	%r4, %r2, %r3, %r1;
	setp.ge.s32 	%p1, %r4, %r40;
	@%p1 bra 	$L__BB0_25;
	setp.ge.s32 	%p2, %r1, %r39;
	shl.b32 	%r41, %r1, 2;
	mov.u32 	%r42, shared_data;
	add.s32 	%r5, %r42, %r41;
	@%p2 bra 	$L__BB0_3;
	cvta.to.global.u64 	%rd11, %rd6;
	mul.wide.u32 	%rd12, %r1, 4;
	add.s64 	%rd13, %rd11, %rd12;
	ld.global.nc.f32 	%f10, [%rd13];
	st.shared.f32 	[%r5], %f10;
	cvta.to.global.u64 	%rd14, %rd7;
	add.s64 	%rd15, %rd14, %rd12;
	ld.global.nc.f32 	%f11, [%rd15];
	shl.b32 	%r43, %r39, 2;
	add.s32 	%r44, %r5, %r43;
	st.shared.f32 	[%r44], %f11;
$L__BB0_3:
	bar.sync 	0;
	cvta.to.global.u64 	%rd16, %rd4;
	mul.wide.s32 	%rd17, %r4, 4;
	add.s64 	%rd18, %rd16, %rd17;
	ld.global.nc.f32 	%f1, [%rd18];
	cvta.to.global.u64 	%rd19, %rd5;
	add.s64 	%rd20, %rd19, %rd17;
	ld.global.nc.f32 	%f2, [%rd20];
	setp.lt.s32 	%p3, %r39, 1;
	mov.b32 	%r113, -1;
	@%p3 bra 	$L__BB0_15;
	and.b32  	%r6, %r39, 7;
	setp.lt.u32 	%p4, %r39, 8;
	mov.f32 	%f131, 0f7F7FFFFF;
	mov.b32 	%r113, -1;
	mov.b32 	%r108, 0;
	@%p4 bra 	$L__BB0_7;
	and.b32  	%r108, %r39, 2147483640;
	add.s32 	%r101, %r42, 16;
	shl.b32 	%r8, %r39, 2;
	mov.f32 	%f131, 0f7F7FFFFF;
	mov.b32 	%r113, -1;
	mov.b32 	%r102, 0;
$L__BB0_6:
	.pragma "nounroll";
	ld.shared.v4.f32 	{%f14, %f15, %f16, %f17}, [%r101+-16];
	add.s32 	%r53, %r101, %r8;
	ld.shared.f32 	%f18, [%r53+-16];
	sub.f32 	%f19, %f1, %f14;
	sub.f32 	%f20, %f2, %f18;
	mul.f32 	%f21, %f20, %f20;
	fma.rn.f32 	%f22, %f19, %f19, %f21;
	setp.lt.f32 	%p5, %f22, %f131;
	selp.f32 	%f23, %f22, %f131, %p5;
	selp.b32 	%r54, %r102, %r113, %p5;
	ld.shared.f32 	%f24, [%r53+-12];
	sub.f32 	%f25, %f1, %f15;
	sub.f32 	%f26, %f2, %f24;
	mul.f32 	%f27, %f26, %f26;
	fma.rn.f32 	%f28, %f25, %f25, %f27;
	setp.lt.f32 	%p6, %f28, %f23;
	selp.f32 	%f29, %f28, %f23, %p6;
	add.s32 	%r55, %r102, 1;
	selp.b32 	%r56, %r55, %r54, %p6;
	ld.shared.f32 	%f30, [%r53+-8];
	sub.f32 	%f31, %f1, %f16;
	sub.f32 	%f32, %f2, %f30;
	mul.f32 	%f33, %f32, %f32;
	fma.rn.f32 	%f34, %f31, %f31, %f33;
	setp.lt.f32 	%p7, %f34, %f29;
	selp.f32 	%f35, %f34, %f29, %p7;
	add.s32 	%r57, %r102, 2;
	selp.b32 	%r58, %r57, %r56, %p7;
	ld.shared.f32 	%f36, [%r53+-4];
	sub.f32 	%f37, %f1, %f17;
	sub.f32 	%f38, %f2, %f36;
	mul.f32 	%f39, %f38, %f38;
	fma.rn.f32 	%f40, %f37, %f37, %f39;
	setp.lt.f32 	%p8, %f40, %f35;
	selp.f32 	%f41, %f40, %f35, %p8;
	add.s32 	%r59, %r102, 3;
	selp.b32 	%r60, %r59, %r58, %p8;
	ld.shared.v4.f32 	{%f42, %f43, %f44, %f45}, [%r101];
	ld.shared.f32 	%f46, [%r53];
	sub.f32 	%f47, %f1, %f42;
	sub.f32 	%f48, %f2, %f46;
	mul.f32 	%f49, %f48, %f48;
	fma.rn.f32 	%f50, %f47, %f47, %f49;
	setp.lt.f32 	%p9, %f50, %f41;
	selp.f32 	%f51, %f50, %f41, %p9;
	add.s32 	%r61, %r102, 4;
	selp.b32 	%r62, %r61, %r60, %p9;
	ld.shared.f32 	%f52, [%r53+4];
	sub.f32 	%f53, %f1, %f43;
	sub.f32 	%f54, %f2, %f52;
	mul.f32 	%f55, %f54, %f54;
	fma.rn.f32 	%f56, %f53, %f53, %f55;
	setp.lt.f32 	%p10, %f56, %f51;
	selp.f32 	%f57, %f56, %f51, %p10;
	add.s32 	%r63, %r102, 5;
	selp.b32 	%r64, %r63, %r62, %p10;
	ld.shared.f32 	%f58, [%r53+8];
	sub.f32 	%f59, %f1, %f44;
	sub.f32 	%f60, %f2, %f58;
	mul.f32 	%f61, %f60, %f60;
	fma.rn.f32 	%f62, %f59, %f59, %f61;
	setp.lt.f32 	%p11, %f62, %f57;
	selp.f32 	%f63, %f62, %f57, %p11;
	add.s32 	%r65, %r102, 6;
	selp.b32 	%r66, %r65, %r64, %p11;
	ld.shared.f32 	%f64, [%r53+12];
	sub.f32 	%f65, %f1, %f45;
	sub.f32 	%f66, %f2, %f64;
	mul.f32 	%f67, %f66, %f66;
	fma.rn.f32 	%f68, %f65, %f65, %f67;
	setp.lt.f32 	%p12, %f68, %f63;
	selp.f32 	%f131, %f68, %f63, %p12;
	add.s32 	%r67, %r102, 7;
	selp.b32 	%r113, %r67, %r66, %p12;
	add.s32 	%r101, %r101, 32;
	add.s32 	%r102, %r102, 8;
	setp.ne.s32 	%p13, %r102, %r108;
	@%p13 bra 	$L__BB0_6;
$L__BB0_7:
	setp.eq.s32 	%p14, %r6, 0;
	@%p14 bra 	$L__BB0_15;
	and.b32  	%r18, %r39, 3;
	setp.lt.u32 	%p15, %r6, 4;
	@%p15 bra 	$L__BB0_10;
	shl.b32 	%r69, %r108, 2;
	add.s32 	%r71, %r42, %r69;
	ld.shared.f32 	%f69, [%r71];
	shl.b32 	%r72, %r39, 2;
	add.s32 	%r73, %r71, %r72;
	ld.shared.f32 	%f70, [%r73];
	sub.f32 	%f71, %f1, %f69;
	sub.f32 	%f72, %f2, %f70;
	mul.f32 	%f73, %f72, %f72;
	fma.rn.f32 	%f74, %f71, %f71, %f73;
	setp.lt.f32 	%p16, %f74, %f131;
	selp.f32 	%f75, %f74, %f131, %p16;
	selp.b32 	%r74, %r108, %r113, %p16;
	add.s32 	%r75, %r108, 1;
	ld.shared.f32 	%f76, [%r71+4];
	ld.shared.f32 	%f77, [%r73+4];
	sub.f32 	%f78, %f1, %f76;
	sub.f32 	%f79, %f2, %f77;
	mul.f32 	%f80, %f79, %f79;
	fma.rn.f32 	%f81, %f78, %f78, %f80;
	setp.lt.f32 	%p17, %f81, %f75;
	selp.f32 	%f82, %f81, %f75, %p17;
	selp.b32 	%r76, %r75, %r74, %p17;
	add.s32 	%r77, %r108, 2;
	ld.shared.f32 	%f83, [%r71+8];
	ld.shared.f32 	%f84, [%r73+8];
	sub.f32 	%f85, %f1, %f83;
	sub.f32 	%f86, %f2, %f84;
	mul.f32 	%f87, %f86, %f86;
	fma.rn.f32 	%f88, %f85, %f85, %f87;
	setp.lt.f32 	%p18, %f88, %f82;
	selp.f32 	%f89, %f88, %f82, %p18;
	selp.b32 	%r78, %r77, %r76, %p18;
	add.s32 	%r79, %r108, 3;
	ld.shared.f32 	%f90, [%r71+12];
	ld.shared.f32 	%f91, [%r73+12];
	sub.f32 	%f92, %f1, %f90;
	sub.f32 	%f93, %f2, %f91;
	mul.f32 	%f94, %f93, %f93;
	fma.rn.f32 	%f95, %f92, %f92, %f94;
	setp.lt.f32 	%p19, %f95, %f89;
	selp.f32 	%f131, %f95, %f89, %p19;
	selp.b32 	%r113, %r79, %r78, %p19;
	add.s32 	%r108, %r108, 4;
$L__BB0_10:
	setp.eq.s32 	%p20, %r18, 0;
	@%p20 bra 	$L__BB0_15;
	setp.eq.s32 	%p21, %r18, 1;
	@%p21 bra 	$L__BB0_13;
	shl.b32 	%r81, %r108, 2;
	add.s32 	%r83, %r42, %r81;
	ld.shared.f32 	%f96, [%r83];
	shl.b32 	%r84, %r39, 2;
	add.s32 	%r85, %r83, %r84;
	ld.shared.f32 	%f97, [%r85];
	sub.f32 	%f98, %f1, %f96;
	sub.f32 	%f99, %f2, %f97;
	mul.f32 	%f100, %f99, %f99;
	fma.rn.f32 	%f101, %f98, %f98, %f100;
	setp.lt.f32 	%p22, %f101, %f131;
	selp.f32 	%f102, %f101, %f131, %p22;
	selp.b32 	%r86, %r108, %r113, %p22;
	add.s32 	%r87, %r108, 1;
	ld.shared.f32 	%f103, [%r83+4];
	ld.shared.f32 	%f104, [%r85+4];
	sub.f32 	%f105, %f1, %f103;
	sub.f32 	%f106, %f2, %f104;
	mul.f32 	%f107, %f106, %f106;
	fma.rn.f32 	%f108, %f105, %f105, %f107;
	setp.lt.f32 	%p23, %f108, %f102;
	selp.f32 	%f131, %f108, %f102, %p23;
	selp.b32 	%r113, %r87, %r86, %p23;
	add.s32 	%r108, %r108, 2;
$L__BB0_13:
	and.b32  	%r88, %r39, 1;
	setp.eq.b32 	%p24, %r88, 1;
	not.pred 	%p25, %p24;
	@%p25 bra 	$L__BB0_15;
	shl.b32 	%r89, %r108, 2;
	add.s32 	%r91, %r42, %r89;
	ld.shared.f32 	%f109, [%r91];
	shl.b32 	%r92, %r39, 2;
	add.s32 	%r93, %r91, %r92;
	ld.shared.f32 	%f110, [%r93];
	sub.f32 	%f111, %f1, %f109;
	sub.f32 	%f112, %f2, %f110;
	mul.f32 	%f113, %f112, %f112;
	fma.rn.f32 	%f114, %f111, %f111, %f113;
	setp.lt.f32 	%p26, %f114, %f131;
	selp.b32 	%r113, %r108, %r113, %p26;
$L__BB0_15:
	setp.lt.s32 	%p27, %r39, 1;
	bar.sync 	0;
	@%p27 bra 	$L__BB0_25;
	shl.b32 	%r31, %r3, 2;
	add.s32 	%r32, %r5, %r31;
	add.s32 	%r33, %r32, %r31;
	mul.lo.s32 	%r34, %r39, %r2;
	cvta.to.global.u64 	%rd1, %rd8;
	cvta.to.global.u64 	%rd2, %rd9;
	cvta.to.global.u64 	%rd3, %rd10;
	mov.b32 	%r114, 0;
$L__BB0_17:
	setp.lt.u32 	%p28, %r3, 2;
	setp.eq.s32 	%p29, %r113, %r114;
	selp.f32 	%f115, %f1, 0f00000000, %p29;
	st.shared.f32 	[%r5], %f115;
	selp.f32 	%f116, %f2, 0f00000000, %p29;
	st.shared.f32 	[%r32], %f116;
	selp.f32 	%f117, 0f3F800000, 0f00000000, %p29;
	st.shared.f32 	[%r33], %f117;
	bar.sync 	0;
	@%p28 bra 	$L__BB0_22;
	mov.u32 	%r115, %r3;
$L__BB0_19:
	shr.u32 	%r37, %r115, 1;
	setp.ge.u32 	%p30, %r1, %r37;
	@%p30 bra 	$L__BB0_21;
	shl.b32 	%r95, %r37, 2;
	add.s32 	%r96, %r5, %r95;
	ld.shared.f32 	%f118, [%r96];
	ld.shared.f32 	%f119, [%r5];
	add.f32 	%f120, %f118, %f119;
	st.shared.f32 	[%r5], %f120;
	add.s32 	%r97, %r96, %r31;
	ld.shared.f32 	%f121, [%r97];
	ld.shared.f32 	%f122, [%r32];
	add.f32 	%f123, %f121, %f122;
	st.shared.f32 	[%r32], %f123;
	add.s32 	%r98, %r97, %r31;
	ld.shared.f32 	%f124, [%r98];
	ld.shared.f32 	%f125, [%r33];
	add.f32 	%f126, %f124, %f125;
	st.shared.f32 	[%r33], %f126;
$L__BB0_21:
	bar.sync 	0;
	setp.gt.u32 	%p31, %r115, 3;
	mov.u32 	%r115, %r37;
	@%p31 bra 	$L__BB0_19;
$L__BB0_22:
	setp.ne.s32 	%p32, %r1, 0;
	@%p32 bra 	$L__BB0_24;
	add.s32 	%r99, %r114, %r34;
	ld.shared.f32 	%f127, [shared_data];
	mul.wide.s32 	%rd21, %r99, 4;
	add.s64 	%rd22, %rd1, %rd21;
	st.global.f32 	[%rd22], %f127;
	ld.shared.f32 	%f128, [%r32];
	add.s64 	%rd23, %rd2, %rd21;
	st.global.f32 	[%rd23], %f128;
	ld.shared.f32 	%f129, [%r33];
	cvt.rzi.s32.f32 	%r100, %f129;
	add.s64 	%rd24, %rd3, %rd21;
	st.global.u32 	[%rd24], %r100;
$L__BB0_24:
	bar.sync 	0;
	add.s32 	%r114, %r114, 1;
	setp.ne.s32 	%p33, %r114, %r39;
	@%p33 bra 	$L__BB0_17;
$L__BB0_25:
	ret;

}
	// .globl	_Z13coarse_reducePfS_S_S_iPi
.visible .entry _Z13coarse_reducePfS_S_S_iPi(
	.param .u64 .ptr .align 1 _Z13coarse_reducePfS_S_S_iPi_param_0,
	.param .u64 .ptr .align 1 _Z13coarse_reducePfS_S_S_iPi_param_1,
	.param .u64 .ptr .align 1 _Z13coarse_reducePfS_S_S_iPi_param_2,
	.param .u64 .ptr .align 1 _Z13coarse_reducePfS_S_S_iPi_param_3,
	.param .u32 _Z13coarse_reducePfS_S_S_iPi_param_4,
	.param .u64 .ptr .align 1 _Z13coarse_reducePfS_S_S_iPi_param_5
)
{
	.reg .pred 	%p<5>;
	.reg .b32 	%r<19>;
	.reg .b32 	%f<12>;
	.reg .b64 	%rd<18>;

	ld.param.u64 	%rd3, [_Z13coarse_reducePfS_S_S_iPi_param_0];
	ld.param.u64 	%rd4, [_Z13coarse_reducePfS_S_S_iPi_param_1];
	ld.param.u64 	%rd6, [_Z13coarse_reducePfS_S_S_iPi_param_2];
	ld.param.u64 	%rd7, [_Z13coarse_reducePfS_S_S_iPi_param_3];
	ld.param.u32 	%r8, [_Z13coarse_reducePfS_S_S_iPi_param_4];
	ld.param.u64 	%rd5, [_Z13coarse_reducePfS_S_S_iPi_param_5];
	cvta.to.global.u64 	%rd8, %rd7;
	cvta.to.global.u64 	%rd9, %rd6;
	mov.u32 	%r1, %tid.x;
	mov.u32 	%r9, %ntid.x;
	mul.wide.u32 	%rd10, %r1, 4;
	add.s64 	%rd1, %rd9, %rd10;
	ld.global.f32 	%f1, [%rd1];
	shl.b32 	%r10, %r1, 2;
	mov.u32 	%r11, shared_data;
	add.s32 	%r2, %r11, %r10;
	st.shared.f32 	[%r2], %f1;
	add.s64 	%rd2, %rd8, %rd10;
	ld.global.f32 	%f2, [%rd2];
	shl.b32 	%r3, %r9, 2;
	add.s32 	%r4, %r2, %r3;
	st.shared.f32 	[%r4], %f2;
	bar.sync 	0;
	shr.u32 	%r18, %r9, 1;
	setp.lt.s32 	%p1, %r18, %r8;
	@%p1 bra 	$L__BB1_4;
$L__BB1_1:
	setp.ge.u32 	%p2, %r1, %r18;
	@%p2 bra 	$L__BB1_3;
	shl.b32 	%r12, %r18, 2;
	add.s32 	%r13, %r2, %r12;
	ld.shared.f32 	%f3, [%r13];
	ld.shared.f32 	%f4, [%r2];
	add.f32 	%f5, %f3, %f4;
	st.shared.f32 	[%r2], %f5;
	add.s32 	%r14, %r13, %r3;
	ld.shared.f32 	%f6, [%r14];
	ld.shared.f32 	%f7, [%r4];
	add.f32 	%f8, %f6, %f7;
	st.shared.f32 	[%r4], %f8;
$L__BB1_3:
	bar.sync 	0;
	shr.u32 	%r18, %r18, 1;
	setp.ge.s32 	%p3, %r18, %r8;
	@%p3 bra 	$L__BB1_1;
$L__BB1_4:
	setp.ge.s32 	%p4, %r1, %r8;
	@%p4 bra 	$L__BB1_6;
	cvta.to.global.u64 	%rd11, %rd5;
	add.s64 	%rd13, %rd11, %rd10;
	ld.global.u32 	%r15, [%rd13];
	max.s32 	%r16, %r15, 1;
	cvt.rn.f32.u32 	%f9, %r16;
	div.rn.f32 	%f10, %f1, %f9;
	cvta.to.global.u64 	%rd14, %rd3;
	add.s64 	%rd15, %rd14, %rd10;
	st.global.f32 	[%rd15], %f10;
	div.rn.f32 	%f11, %f2, %f9;
	cvta.to.global.u64 	%rd16, %rd4;
	add.s64 	%rd17, %rd16, %rd10;
	st.global.f32 	[%rd17], %f11;
	mov.b32 	%r17, 0;
	st.global.u32 	[%rd2], %r17;
	st.global.u32 	[%rd1], %r17;
	st.global.u32 	[%rd13], %r17;
$L__BB1_6:
	ret;

}


// ===== COMPILED SASS (sm_100) =====

	.target	sm_100

	.elftype	@"ET_EXEC"


//--------------------- .note.nv.tkinfo           --------------------------
	.section	.note.nv.tkinfo,"",@"SHT_NOTE"
	.sectionflags	@"SHF_NOTE_NV_TKINFO"
	.tkinfo
        /*0018*/ 	.word	0x00000002
        /*0030*/ 	.string	""
        /*0030*/ 	.string	"ptxas"
        /*0030*/ 	.string	"Cuda compilation tools, release 13.0, V13.0.88"
        /*0030*/ 	.string	"Build cuda_13.0.r13.0/compiler.36424714_0"
        /*0030*/ 	.string	"-arch sm_100 -m 64 "



//--------------------- .note.nv.cuinfo           --------------------------
	.section	.note.nv.cuinfo,"",@"SHT_NOTE"
	.sectionflags	@"SHF_NOTE_NV_CUINFO"
        /*0018*/ 	.short	0x0002
        /*001a*/ 	.short	0x0064
        /*001c*/ 	.short	0x0082
	.zero		2


//--------------------- .nv.info                  --------------------------
	.section	.nv.info,"",@"SHT_CUDA_INFO"
	.align	4


	//----- nvinfo : EIATTR_REGCOUNT
	.align		4
        /*0000*/ 	.byte	0x04, 0x2f
        /*0002*/ 	.short	(.L_1 - .L_0)
	.align		4
.L_0:
        /*0004*/ 	.word	index@(_Z11fine_reducePKfS0_iS0_S0_PfS1_iPi)
        /*0008*/ 	.word	0x00000020


	//----- nvinfo : EIATTR_FRAME_SIZE
	.align		4
.L_1:
        /*000c*/ 	.byte	0x04, 0x11
        /*000e*/ 	.short	(.L_3 - .L_2)
	.align		4
.L_2:
        /*0010*/ 	.word	index@(_Z11fine_reducePKfS0_iS0_S0_PfS1_iPi)
        /*0014*/ 	.word	0x00000000


	//----- nvinfo : EIATTR_REGCOUNT
	.align		4
.L_3:
        /*0018*/ 	.byte	0x04, 0x2f
        /*001a*/ 	.short	(.L_5 - .L_4)
	.align		4
.L_4:
        /*001c*/ 	.word	index@(_Z13coarse_reducePfS_S_S_iPi)
        /*0020*/ 	.word	0x00000016


	//----- nvinfo : EIATTR_FRAME_SIZE
	.align		4
.L_5:
        /*0024*/ 	.byte	0x04, 0x11
        /*0026*/ 	.short	(.L_7 - .L_6)
	.align		4
.L_6:
        /*0028*/ 	.word	index@($__internal_0_$__cuda_sm3x_div_rn_noftz_f32_slowpath)
        /*002c*/ 	.word	0x00000000


	//----- nvinfo : EIATTR_FRAME_SIZE
	.align		4
.L_7:
        /*0030*/ 	.byte	0x04, 0x11
        /*0032*/ 	.short	(.L_9 - .L_8)
	.align		4
.L_8:
        /*0034*/ 	.word	index@(_Z13coarse_reducePfS_S_S_iPi)
        /*0038*/ 	.word	0x00000000


	//----- nvinfo : EIATTR_MIN_STACK_SIZE
	.align		4
.L_9:
        /*003c*/ 	.byte	0x04, 0x12
        /*003e*/ 	.short	(.L_11 - .L_10)
	.align		4
.L_10:
        /*0040*/ 	.word	index@(_Z13coarse_reducePfS_S_S_iPi)
        /*0044*/ 	.word	0x00000000


	//----- nvinfo : EIATTR_MIN_STACK_SIZE
	.align		4
.L_11:
        /*0048*/ 	.byte	0x04, 0x12
        /*004a*/ 	.short	(.L_13 - .L_12)
	.align		4
.L_12:
        /*004c*/ 	.word	index@(_Z11fine_reducePKfS0_iS0_S0_PfS1_iPi)
        /*0050*/ 	.word	0x00000000
.L_13:


//--------------------- .nv.compat                --------------------------
	.section	.nv.compat,"",@"SHT_CUDA_COMPAT_INFO"
	.align	4
        /*0000*/ 	.byte	0x02, 0x09, 0x00, 0x00, 0x02, 0x02, 0x01, 0x00, 0x02, 0x05, 0x05, 0x00, 0x03, 0x07, 0x01, 0x01
        /*0010*/ 	.byte	0x02, 0x03, 0x00, 0x00, 0x02, 0x06, 0x01, 0x00, 0x04, 0x0b, 0x08, 0x00, 0x01, 0x00, 0x00, 0x00
        /*0020*/ 	.byte	0x00, 0x00, 0x00, 0x00


//--------------------- .nv.info._Z13coarse_reducePfS_S_S_iPi --------------------------
	.section	.nv.info._Z13coarse_reducePfS_S_S_iPi,"",@"SHT_CUDA_INFO"
	.sectionflags	@""
	.align	4


	//----- nvinfo : EIATTR_CUDA_API_VERSION
	.align		4
        /*0000*/ 	.byte	0x04, 0x37
        /*0002*/ 	.short	(.L_15 - .L_14)
.L_14:
        /*0004*/ 	.word	0x00000082


	//----- nvinfo : EIATTR_KPARAM_INFO
	.align		4
.L_15:
        /*0008*/ 	.byte	0x04, 0x17
        /*000a*/ 	.short	(.L_17 - .L_16)
.L_16:
        /*000c*/ 	.word	0x00000000
        /*0010*/ 	.short	0x0005
        /*0012*/ 	.short	0x0028
        /*0014*/ 	.byte	0x00, 0xf5, 0x21, 0x00


	//----- nvinfo : EIATTR_KPARAM_INFO
	.align		4
.L_17:
        /*0018*/ 	.byte	0x04, 0x17
        /*001a*/ 	.short	(.L_19 - .L_18)
.L_18:
        /*001c*/ 	.word	0x00000000
        /*0020*/ 	.short	0x0004
        /*0022*/ 	.short	0x0020
        /*0024*/ 	.byte	0x00, 0xf0, 0x11, 0x00


	//----- nvinfo : EIATTR_KPARAM_INFO
	.align		4
.L_19:
        /*0028*/ 	.byte	0x04, 0x17
        /*002a*/ 	.short	(.L_21 - .L_20)
.L_20:
        /*002c*/ 	.word	0x00000000
        /*0030*/ 	.short	0x0003
        /*0032*/ 	.short	0x0018
        /*0034*/ 	.byte	0x00, 0xf5, 0x21, 0x00


	//----- nvinfo : EIATTR_KPARAM_INFO
	.align		4
.L_21:
        /*0038*/ 	.byte	0x04, 0x17
        /*003a*/ 	.short	(.L_23 - .L_22)
.L_22:
        /*003c*/ 	.word	0x00000000
        /*0040*/ 	.short	0x0002
        /*0042*/ 	.short	0x0010
        /*0044*/ 	.byte	0x00, 0xf5, 0x21, 0x00


	//----- nvinfo : EIATTR_KPARAM_INFO
	.align		4
.L_23:
        /*0048*/ 	.byte	0x04, 0x17
        /*004a*/ 	.short	(.L_25 - .L_24)
.L_24:
        /*004c*/ 	.word	0x00000000
        /*0050*/ 	.short	0x0001
        /*0052*/ 	.short	0x0008
        /*0054*/ 	.byte	0x00, 0xf5, 0x21, 0x00


	//----- nvinfo : EIATTR_KPARAM_INFO
	.align		4
.L_25:
        /*0058*/ 	.byte	0x04, 0x17
        /*005a*/ 	.short	(.L_27 - .L_26)
.L_26:
        /*005c*/ 	.word	0x00000000
        /*0060*/ 	.short	0x0000
        /*0062*/ 	.short	0x0000
        /*0064*/ 	.byte	0x00, 0xf5, 0x21, 0x00


	//----- nvinfo : EIATTR_SPARSE_MMA_MASK
	.align		4
.L_27:
        /*0068*/ 	.byte	0x03, 0x50
        /*006a*/ 	.short	0x0000


	//----- nvinfo : EIATTR_MAXREG_COUNT
	.align		4
        /*006c*/ 	.byte	0x03, 0x1b
        /*006e*/ 	.short	0x00ff


	//----- nvinfo : EIATTR_NUM_BARRIERS
	.align		4
        /*0070*/ 	.byte	0x02, 0x4c
        /*0072*/ 	.byte	0x01
	.zero		1


	//----- nvinfo : EIATTR_MERCURY_ISA_VERSION
	.align		4
        /*0074*/ 	.byte	0x03, 0x5f
        /*0076*/ 	.short	0x0101


	//----- nvinfo : EIATTR_VRC_CTA_INIT_COUNT
	.align		4
        /*0078*/ 	.byte	0x02, 0x4a
	.zero		1
	.zero		1


	//----- nvinfo : EIATTR_EXIT_INSTR_OFFSETS
	.align		4
        /*007c*/ 	.byte	0x04, 0x1c
        /*007e*/ 	.short	(.L_29 - .L_28)


	//   ....[0]....
.L_28:
        /*0080*/ 	.word	0x000002a0


	//   ....[1]....
        /*0084*/ 	.word	0x00000540


	//----- nvinfo : EIATTR_CRS_STACK_SIZE
	.align		4
.L_29:
        /*0088*/ 	.byte	0x04, 0x1e
        /*008a*/ 	.short	(.L_31 - .L_30)
.L_30:
        /*008c*/ 	.word	0x00000000


	//----- nvinfo : EIATTR_CBANK_PARAM_SIZE
	.align		4
.L_31:
        /*0090*/ 	.byte	0x03, 0x19
        /*0092*/ 	.short	0x0030


	//----- nvinfo : EIATTR_PARAM_CBANK
	.align		4
        /*0094*/ 	.byte	0x04, 0x0a
        /*0096*/ 	.short	(.L_33 - .L_32)
	.align		4
.L_32:
        /*0098*/ 	.word	index@(.nv.constant0._Z13coarse_reducePfS_S_S_iPi)
        /*009c*/ 	.short	0x0380
        /*009e*/ 	.short	0x0030


	//----- nvinfo : EIATTR_SW_WAR
	.align		4
.L_33:
        /*00a0*/ 	.byte	0x04, 0x36
        /*00a2*/ 	.short	(.L_35 - .L_34)
.L_34:
        /*00a4*/ 	.word	0x00000008
.L_35:


//--------------------- .nv.info._Z11fine_reducePKfS0_iS0_S0_PfS1_iPi --------------------------
	.section	.nv.info._Z11fine_reducePKfS0_iS0_S0_PfS1_iPi,"",@"SHT_CUDA_INFO"
	.sectionflags	@""
	.align	4


	//----- nvinfo : EIATTR_CUDA_API_VERSION
	.align		4
        /*0000*/ 	.byte	0x04, 0x37
        /*0002*/ 	.short	(.L_37 - .L_36)
.L_36:
        /*0004*/ 	.word	0x00000082


	//----- nvinfo : EIATTR_KPARAM_INFO
	.align		4
.L_37:
        /*0008*/ 	.byte	0x04, 0x17
        /*000a*/ 	.short	(.L_39 - .L_38)
.L_38:
        /*000c*/ 	.word	0x00000000
        /*0010*/ 	.short	0x0008
        /*0012*/ 	.short	0x0040
        /*0014*/ 	.byte	0x00, 0xf5, 0x21, 0x00


	//----- nvinfo : EIATTR_KPARAM_INFO
	.align		4
.L_39:
        /*0018*/ 	.byte	0x04, 0x17
        /*001a*/ 	.short	(.L_41 - .L_40)
.L_40:
        /*001c*/ 	.word	0x00000000
        /*0020*/ 	.short	0x0007
        /*0022*/ 	.short	0x0038
        /*0024*/ 	.byte	0x00, 0xf0, 0x11, 0x00


	//----- nvinfo : EIATTR_KPARAM_INFO
	.align		4
.L_41:
        /*0028*/ 	.byte	0x04, 0x17
        /*002a*/ 	.short	(.L_43 - .L_42)
.L_42:
        /*002c*/ 	.word	0x00000000
        /*0030*/ 	.short	0x0006
        /*0032*/ 	.short	0x0030
        /*0034*/ 	.byte	0x00, 0xf5, 0x21, 0x00


	//----- nvinfo : EIATTR_KPARAM_INFO
	.align		4
.L_43:
        /*0038*/ 	.byte	0x04, 0x17
        /*003a*/ 	.short	(.L_45 - .L_44)
.L_44:
        /*003c*/ 	.word	0x00000000
        /*0040*/ 	.short	0x0005
        /*0042*/ 	.short	0x0028
        /*0044*/ 	.byte	0x00, 0xf5, 0x21, 0x00


	//----- nvinfo : EIATTR_KPARAM_INFO
	.align		4
.L_45:
        /*0048*/ 	.byte	0x04, 0x17
        /*004a*/ 	.short	(.L_47 - .L_46)
.L_46:
        /*004c*/ 	.word	0x00000000
        /*0050*/ 	.short	0x0004
        /*0052*/ 	.short	0x0020
        /*0054*/ 	.byte	0x00, 0xf5, 0x21, 0x00


	//----- nvinfo : EIATTR_KPARAM_INFO
	.align		4
.L_47:
        /*0058*/ 	.byte	0x04, 0x17
        /*005a*/ 	.short	(.L_49 - .L_48)
.L_48:
        /*005c*/ 	.word	0x00000000
        /*0060*/ 	.short	0x0003
        /*0062*/ 	.short	0x0018
        /*0064*/ 	.byte	0x00, 0xf5, 0x21, 0x00


	//----- nvinfo : EIATTR_KPARAM_INFO
	.align		4
.L_49:
        /*0068*/ 	.byte	0x04, 0x17
        /*006a*/ 	.short	(.L_51 - .L_50)
.L_50:
        /*006c*/ 	.word	0x00000000
        /*0070*/ 	.short	0x0002
        /*0072*/ 	.short	0x0010
        /*0074*/ 	.byte	0x00, 0xf0, 0x11, 0x00


	//----- nvinfo : EIATTR_KPARAM_INFO
	.align		4
.L_51:
        /*0078*/ 	.byte	0x04, 0x17
        /*007a*/ 	.short	(.L_53 - .L_52)
.L_52:
        /*007c*/ 	.word	0x00000000
        /*0080*/ 	.short	0x0001
        /*0082*/ 	.short	0x0008
        /*0084*/ 	.byte	0x00, 0xf5, 0x21, 0x00


	//----- nvinfo : EIATTR_KPARAM_INFO
	.align		4
.L_53:
        /*0088*/ 	.byte	0x04, 0x17
        /*008a*/ 	.short	(.L_55 - .L_54)
.L_54:
        /*008c*/ 	.word	0x00000000
        /*0090*/ 	.short	0x0000
        /*0092*/ 	.short	0x0000
        /*0094*/ 	.byte	0x00, 0xf5, 0x21, 0x00


	//----- nvinfo : EIATTR_SPARSE_MMA_MASK
	.align		4
.L_55:
        /*0098*/ 	.byte	0x03, 0x50
        /*009a*/ 	.short	0x0000


	//----- nvinfo : EIATTR_MAXREG_COUNT
	.align		4
        /*009c*/ 	.byte	0x03, 0x1b
        /*009e*/ 	.short	0x00ff


	//----- nvinfo : EIATTR_NUM_BARRIERS
	.align		4
        /*00a0*/ 	.byte	0x02, 0x4c
        /*00a2*/ 	.byte	0x01
	.zero		1


	//----- nvinfo : EIATTR_MERCURY_ISA_VERSION
	.align		4
        /*00a4*/ 	.byte	0x03, 0x5f
        /*00a6*/ 	.short	0x0101


	//----- nvinfo : EIATTR_VRC_CTA_INIT_COUNT
	.align		4
        /*00a8*/ 	.byte	0x02, 0x4a
	.zero		1
	.zero		1


	//----- nvinfo : EIATTR_EXIT_INSTR_OFFSETS
	.align		4
        /*00ac*/ 	.byte	0x04, 0x1c
        /*00ae*/ 	.short	(.L_57 - .L_56)


	//   ....[0]....
.L_56:
        /*00b0*/ 	.word	0x00000070


	//   ....[1]....
        /*00b4*/ 	.word	0x00000c40


	//   ....[2]....
        /*00b8*/ 	.word	0x00001060


	//----- nvinfo : EIATTR_CRS_STACK_SIZE
	.align		4
.L_57:
        /*00bc*/ 	.byte	0x04, 0x1e
        /*00be*/ 	.short	(.L_59 - .L_58)
.L_58:
        /*00c0*/ 	.word	0x00000000


	//----- nvinfo : EIATTR_CBANK_PARAM_SIZE
	.align		4
.L_59:
        /*00c4*/ 	.byte	0x03, 0x19
        /*00c6*/ 	.short	0x0048


	//----- nvinfo : EIATTR_PARAM_CBANK
	.align		4
        /*00c8*/ 	.byte	0x04, 0x0a
        /*00ca*/ 	.short	(.L_61 - .L_60)
	.align		4
.L_60:
        /*00cc*/ 	.word	index@(.nv.constant0._Z11fine_reducePKfS0_iS0_S0_PfS1_iPi)
        /*00d0*/ 	.short	0x0380
        /*00d2*/ 	.short	0x0048


	//----- nvinfo : EIATTR_SW_WAR
	.align		4
.L_61:
        /*00d4*/ 	.byte	0x04, 0x36
        /*00d6*/ 	.short	(.L_63 - .L_62)
.L_62:
        /*00d8*/ 	.word	0x00000008
.L_63:


//--------------------- .nv.callgraph             --------------------------
	.section	.nv.callgraph,"",@"SHT_CUDA_CALLGRAPH"
	.align	4
	.sectionentsize	8
	.align		4
        /*0000*/ 	.word	0x00000000
	.align		4
        /*0004*/ 	.word	0xffffffff
	.align		4
        /*0008*/ 	.word	0x00000000
	.align		4
        /*000c*/ 	.word	0xfffffffe
	.align		4
        /*0010*/ 	.word	0x00000000
	.align		4
        /*0014*/ 	.word	0xfffffffd
	.align		4
        /*0018*/ 	.word	0x00000000
	.align		4
        /*001c*/ 	.word	0xfffffffc


//--------------------- .text._Z13coarse_reducePfS_S_S_iPi --------------------------
	.section	.text._Z13coarse_reducePfS_S_S_iPi,"ax",@progbits
	.align	128
        .global         _Z13coarse_reducePfS_S_S_iPi
        .type           _Z13coarse_reducePfS_S_S_iPi,@function
        .size           _Z13coarse_reducePfS_S_S_iPi,(.L_x_33 - _Z13coarse_reducePfS_S_S_iPi)
        .other          _Z13coarse_reducePfS_S_S_iPi,@"STO_CUDA_ENTRY STV_DEFAULT"
_Z13coarse_reducePfS_S_S_iPi:
.text._Z13coarse_reducePfS_S_S_iPi:
[----:B------:R-:W-:Y:S01]  /*0000*/  LDC R1, c[0x0][0x37c] ;  /* 0x0000df00ff017b82 */ /* 0x000fe20000000800 */
[----:B------:R-:W0:Y:S07]  /*0010*/  S2R R10, SR_TID.X ;  /* 0x00000000000a7919 */ /* 0x000e2e0000002100 */
[----:B------:R-:W0:Y:S01]  /*0020*/  LDC.64 R8, c[0x0][0x390] ;  /* 0x0000e400ff087b82 */ /* 0x000e220000000a00 */
[----:B------:R-:W1:Y:S07]  /*0030*/  LDCU.64 UR6, c[0x0][0x358] ;  /* 0x00006b00ff0677ac */ /* 0x000e6e0008000a00 */
[----:B------:R-:W2:Y:S01]  /*0040*/  LDC.64 R6, c[0x0][0x398] ;  /* 0x0000e600ff067b82 */ /* 0x000ea20000000a00 */
[----:B0-----:R-:W-:-:S04]  /*0050*/  IMAD.WIDE.U32 R8, R10, 0x4, R8 ;  /* 0x000000040a087825 */ /* 0x001fc800078e0008 */
[----:B--2---:R-:W-:Y:S01]  /*0060*/  IMAD.WIDE.U32 R6, R10, 0x4, R6 ;  /* 0x000000040a067825 */ /* 0x004fe200078e0006 */
[----:B-1----:R-:W2:Y:S04]  /*0070*/  LDG.E R2, desc[UR6][R8.64] ;  /* 0x0000000608027981 */ /* 0x002ea8000c1e1900 */
[----:B------:R-:W3:Y:S01]  /*0080*/  LDG.E R0, desc[UR6][R6.64] ;  /* 0x0000000606007981 */ /* 0x000ee2000c1e1900 */
[----:B------:R-:W0:Y:S01]  /*0090*/  S2UR UR5, SR_CgaCtaId ;  /* 0x00000000000579c3 */ /* 0x000e220000008800 */
[----:B------:R-:W-:-:S07]  /*00a0*/  UMOV UR4, 0x400 ;  /* 0x0000040000047882 */ /* 0x000fce0000000000 */
[----:B------:R-:W1:Y:S01]  /*00b0*/  LDC R16, c[0x0][0x360] ;  /* 0x0000d800ff107b82 */ /* 0x000e620000000800 */
[----:B0-----:R-:W-:-:S06]  /*00c0*/  ULEA UR4, UR5, UR4, 0x18 ;  /* 0x0000000405047291 */ /* 0x001fcc000f8ec0ff */
[----:B------:R-:W-:Y:S02]  /*00d0*/  LEA R3, R10, UR4, 0x2 ;  /* 0x000000040a037c11 */ /* 0x000fe4000f8e10ff */
[----:B-1----:R-:W-:-:S03]  /*00e0*/  SHF.R.U32.HI R4, RZ, 0x1, R16 ;  /* 0x00000001ff047819 */ /* 0x002fc60000011610 */
[----:B------:R-:W0:Y:S01]  /*00f0*/  LDCU UR4, c[0x0][0x3a0] ;  /* 0x00007400ff0477ac */ /* 0x000e220008000800 */
[----:B------:R-:W-:Y:S01]  /*0100*/  IMAD R5, R16, 0x4, R3 ;  /* 0x0000000410057824 */ /* 0x000fe200078e0203 */
[----:B0-----:R-:W-:Y:S01]  /*0110*/  ISETP.GE.AND P0, PT, R4, UR4, PT ;  /* 0x0000000404007c0c */ /* 0x001fe2000bf06270 */
[----:B--2---:R0:W-:Y:S04]  /*0120*/  STS [R3], R2 ;  /* 0x0000000203007388 */ /* 0x0041e80000000800 */
[----:B---3--:R0:W-:Y:S01]  /*0130*/  STS [R5], R0 ;  /* 0x0000000005007388 */ /* 0x0081e20000000800 */
[----:B------:R-:W-:Y:S07]  /*0140*/  BAR.SYNC.DEFER_BLOCKING 0x0 ;  /* 0x0000000000007b1d */ /* 0x000fee0000010000 */
[----:B------:R-:W-:Y:S05]  /*0150*/  @!P0 BRA `(.L_x_0) ;  /* 0x00000000004c8947 */ /* 0x000fea0003800000 */
[----:B------:R-:W1:Y:S02]  /*0160*/  LDCU UR4, c[0x0][0x3a0] ;  /* 0x00007400ff0477ac */ /* 0x000e640008000800 */
.L_x_3:
[----:B------:R-:W-:Y:S01]  /*0170*/  ISETP.GE.U32.AND P0, PT, R10, R4, PT ;  /* 0x000000040a00720c */ /* 0x000fe20003f06070 */
[----:B------:R-:W-:-:S12]  /*0180*/  BSSY.RECONVERGENT B0, `(.L_x_1) ;  /* 0x000000c000007945 */ /* 0x000fd80003800200 */
[----:B--2---:R-:W-:Y:S05]  /*0190*/  @P0 BRA `(.L_x_2) ;  /* 0x0000000000280947 */ /* 0x004fea0003800000 */
[----:B------:R-:W-:Y:S01]  /*01a0*/  IMAD R11, R4, 0x4, R3 ;  /* 0x00000004040b7824 */ /* 0x000fe200078e0203 */
[----:B------:R-:W-:Y:S04]  /*01b0*/  LDS R13, [R3] ;  /* 0x00000000030d7984 */ /* 0x000fe80000000800 */
[----:B------:R-:W2:Y:S02]  /*01c0*/  LDS R12, [R11] ;  /* 0x000000000b0c7984 */ /* 0x000ea40000000800 */
[----:B--2---:R-:W-:Y:S01]  /*01d0*/  FADD R12, R12, R13 ;  /* 0x0000000d0c0c7221 */ /* 0x004fe20000000000 */
[----:B------:R-:W-:-:S04]  /*01e0*/  IMAD R13, R16, 0x4, R11 ;  /* 0x00000004100d7824 */ /* 0x000fc800078e020b */
[----:B------:R-:W-:Y:S04]  /*01f0*/  STS [R3], R12 ;  /* 0x0000000c03007388 */ /* 0x000fe80000000800 */
[----:B------:R-:W-:Y:S04]  /*0200*/  LDS R13, [R13] ;  /* 0x000000000d0d7984 */ /* 0x000fe80000000800 */
[----:B------:R-:W2:Y:S02]  /*0210*/  LDS R14, [R5] ;  /* 0x00000000050e7984 */ /* 0x000ea40000000800 */
[----:B--2---:R-:W-:-:S05]  /*0220*/  FADD R14, R13, R14 ;  /* 0x0000000e0d0e7221 */ /* 0x004fca0000000000 */
[----:B------:R2:W-:Y:S02]  /*0230*/  STS [R5], R14 ;  /* 0x0000000e05007388 */ /* 0x0005e40000000800 */
.L_x_2:
[----:B-1----:R-:W-:Y:S05]  /*0240*/  BSYNC.RECONVERGENT B0 ;  /* 0x0000000000007941 */ /* 0x002fea0003800200 */
.L_x_1:
[----:B------:R-:W-:Y:S01]  /*0250*/  SHF.R.U32.HI R4, RZ, 0x1, R4 ;  /* 0x00000001ff047819 */ /* 0x000fe20000011604 */
[----:B------:R-:W-:Y:S03]  /*0260*/  BAR.SYNC.DEFER_BLOCKING 0x0 ;  /* 0x0000000000007b1d */ /* 0x000fe60000010000 */
[----:B------:R-:W-:-:S13]  /*0270*/  ISETP.GE.AND P0, PT, R4, UR4, PT ;  /* 0x0000000404007c0c */ /* 0x000fda000bf06270 */
[----:B------:R-:W-:Y:S05]  /*0280*/  @P0 BRA `(.L_x_3) ;  /* 0xfffffffc00b80947 */ /* 0x000fea000383ffff */
.L_x_0:
[----:B------:R-:W-:-:S13]  /*0290*/  ISETP.GE.AND P0, PT, R10, UR4, PT ;  /* 0x000000040a007c0c */ /* 0x000fda000bf06270 */
[----:B------:R-:W-:Y:S05]  /*02a0*/  @P0 EXIT ;  /* 0x000000000000094d */ /* 0x000fea0003800000 */
[----:B0-2---:R-:W0:Y:S02]  /*02b0*/  LDC.64 R4, c[0x0][0x3a8] ;  /* 0x0000ea00ff047b82 */ /* 0x005e240000000a00 */
[----:B0-----:R-:W-:-:S05]  /*02c0*/  IMAD.WIDE.U32 R4, R10, 0x4, R4 ;  /* 0x000000040a047825 */ /* 0x001fca00078e0004 */
[----:B------:R-:W2:Y:S01]  /*02d0*/  LDG.E R3, desc[UR6][R4.64] ;  /* 0x0000000604037981 */ /* 0x000ea2000c1e1900 */
[----:B------:R-:W-:Y:S01]  /*02e0*/  BSSY.RECONVERGENT B0, `(.L_x_4) ;  /* 0x000000e000007945 */ /* 0x000fe20003800200 */
[----:B--2---:R-:W-:-:S04]  /*02f0*/  VIMNMX R3, PT, PT, R3, 0x1, !PT ;  /* 0x0000000103037848 */ /* 0x004fc80007fe0100 */
[----:B------:R-:W-:-:S04]  /*0300*/  I2FP.F32.U32 R3, R3 ;  /* 0x0000000300037245 */ /* 0x000fc80000201000 */
[----:B------:R-:W0:Y:S08]  /*0310*/  MUFU.RCP R12, R3 ;  /* 0x00000003000c7308 */ /* 0x000e300000001000 */
[----:B------:R-:W1:Y:S01]  /*0320*/  FCHK P0, R2, R3 ;  /* 0x0000000302007302 */ /* 0x000e620000000000 */
[----:B0-----:R-:W-:-:S04]  /*0330*/  FFMA R11, -R3, R12, 1 ;  /* 0x3f800000030b7423 */ /* 0x001fc8000000010c */
[----:B------:R-:W-:-:S04]  /*0340*/  FFMA R11, R12, R11, R12 ;  /* 0x0000000b0c0b7223 */ /* 0x000fc8000000000c */
[----:B------:R-:W-:-:S04]  /*0350*/  FFMA R12, R2, R11, RZ ;  /* 0x0000000b020c7223 */ /* 0x000fc800000000ff */
[----:B------:R-:W-:-:S04]  /*0360*/  FFMA R13, -R3, R12, R2 ;  /* 0x0000000c030d7223 */ /* 0x000fc80000000102 */
[----:B------:R-:W-:Y:S01]  /*0370*/  FFMA R11, R11, R13, R12 ;  /* 0x0000000d0b0b7223 */ /* 0x000fe2000000000c */
[----:B-1----:R-:W-:Y:S06]  /*0380*/  @!P0 BRA `(.L_x_5) ;  /* 0x00000000000c8947 */ /* 0x002fec0003800000 */
[----:B------:R-:W-:-:S07]  /*0390*/  MOV R12, 0x3b0 ;  /* 0x000003b0000c7802 */ /* 0x000fce0000000f00 */
[----:B------:R-:W-:Y:S05]  /*03a0*/  CALL.REL.NOINC `($__internal_0_$__cuda_sm3x_div_rn_noftz_f32_slowpath) ;  /* 0x0000000000687944 */ /* 0x000fea0003c00000 */
[----:B------:R-:W-:-:S07]  /*03b0*/  IMAD.MOV.U32 R11, RZ, RZ, R2 ;  /* 0x000000ffff0b7224 */ /* 0x000fce00078e0002 */
.L_x_5:
[----:B------:R-:W-:Y:S05]  /*03c0*/  BSYNC.RECONVERGENT B0 ;  /* 0x0000000000007941 */ /* 0x000fea0003800200 */
.L_x_4:
[----:B------:R-:W0:Y:S01]  /*03d0*/  LDC.64 R12, c[0x0][0x380] ;  /* 0x0000e000ff0c7b82 */ /* 0x000e220000000a00 */
[----:B------:R-:W1:Y:S01]  /*03e0*/  MUFU.RCP R2, R3 ;  /* 0x0000000300027308 */ /* 0x000e620000001000 */
[----:B------:R-:W-:Y:S07]  /*03f0*/  BSSY.RECONVERGENT B0, `(.L_x_6) ;  /* 0x000000e000007945 */ /* 0x000fee0003800200 */
[----:B------:R-:W2:Y:S01]  /*0400*/  FCHK P0, R0, R3 ;  /* 0x0000000300007302 */ /* 0x000ea20000000000 */
[----:B-1----:R-:W-:-:S04]  /*0410*/  FFMA R15, -R3, R2, 1 ;  /* 0x3f800000030f7423 */ /* 0x002fc80000000102 */
[----:B------:R-:W-:Y:S01]  /*0420*/  FFMA R17, R2, R15, R2 ;  /* 0x0000000f02117223 */ /* 0x000fe20000000002 */
[----:B0-----:R-:W-:-:S04]  /*0430*/  IMAD.WIDE.U32 R12, R10, 0x4, R12 ;  /* 0x000000040a0c7825 */ /* 0x001fc800078e000c */
[----:B------:R-:W-:Y:S01]  /*0440*/  FFMA R2, R0, R17, RZ ;  /* 0x0000001100027223 */ /* 0x000fe200000000ff */
[----:B------:R0:W-:Y:S03]  /*0450*/  STG.E desc[UR6][R12.64], R11 ;  /* 0x0000000b0c007986 */ /* 0x0001e6000c101906 */
[----:B------:R-:W-:-:S04]  /*0460*/  FFMA R15, -R3, R2, R0 ;  /* 0x00000002030f7223 */ /* 0x000fc80000000100 */
[----:B------:R-:W-:Y:S01]  /*0470*/  FFMA R15, R17, R15, R2 ;  /* 0x0000000f110f7223 */ /* 0x000fe20000000002 */
[----:B--2---:R-:W-:Y:S06]  /*0480*/  @!P0 BRA `(.L_x_7) ;  /* 0x0000000000108947 */ /* 0x004fec0003800000 */
[----:B------:R-:W-:Y:S01]  /*0490*/  IMAD.MOV.U32 R2, RZ, RZ, R0 ;  /* 0x000000ffff027224 */ /* 0x000fe200078e0000 */
[----:B0-----:R-:W-:-:S07]  /*04a0*/  MOV R12, 0x4c0 ;  /* 0x000004c0000c7802 */ /* 0x001fce0000000f00 */
[----:B------:R-:W-:Y:S05]  /*04b0*/  CALL.REL.NOINC `($__internal_0_$__cuda_sm3x_div_rn_noftz_f32_slowpath) ;  /* 0x0000000000247944 */ /* 0x000fea0003c00000 */
[----:B------:R-:W-:-:S07]  /*04c0*/  IMAD.MOV.U32 R15, RZ, RZ, R2 ;  /* 0x000000ffff0f7224 */ /* 0x000fce00078e0002 */
.L_x_7:
[----:B------:R-:W-:Y:S05]  /*04d0*/  BSYNC.RECONVERGENT B0 ;  /* 0x0000000000007941 */ /* 0x000fea0003800200 */
.L_x_6:
[----:B------:R-:W0:Y:S02]  /*04e0*/  LDC.64 R2, c[0x0][0x388] ;  /* 0x0000e200ff027b82 */ /* 0x000e240000000a00 */
[----:B0-----:R-:W-:-:S05]  /*04f0*/  IMAD.WIDE.U32 R10, R10, 0x4, R2 ;  /* 0x000000040a0a7825 */ /* 0x001fca00078e0002 */
[----:B------:R-:W-:Y:S04]  /*0500*/  STG.E desc[UR6][R10.64], R15 ;  /* 0x0000000f0a007986 */ /* 0x000fe8000c101906 */
[----:B------:R-:W-:Y:S04]  /*0510*/  STG.E desc[UR6][R6.64], RZ ;  /* 0x000000ff06007986 */ /* 0x000fe8000c101906 */
[----:B------:R-:W-:Y:S04]  /*0520*/  STG.E desc[UR6][R8.64], RZ ;  /* 0x000000ff08007986 */ /* 0x000fe8000c101906 */
[----:B------:R-:W-:Y:S01]  /*0530*/  STG.E desc[UR6][R4.64], RZ ;  /* 0x000000ff04007986 */ /* 0x000fe2000c101906 */
[----:B------:R-:W-:Y:S05]  /*0540*/  EXIT ;  /* 0x000000000000794d */ /* 0x000fea0003800000 */
        .weak           $__internal_0_$__cuda_sm3x_div_rn_noftz_f32_slowpath
        .type           $__internal_0_$__cuda_sm3x_div_rn_noftz_f32_slowpath,@function
        .size           $__internal_0_$__cuda_sm3x_div_rn_noftz_f32_slowpath,(.L_x_33 - $__internal_0_$__cuda_sm3x_div_rn_noftz_f32_slowpath)
$__internal_0_$__cuda_sm3x_div_rn_noftz_f32_slowpath:
[--C-:B------:R-:W-:Y:S01]  /*0550*/  SHF.R.U32.HI R13, RZ, 0x17, R3.reuse ;  /* 0x00000017ff0d7819 */ /* 0x100fe20000011603 */
[----:B------:R-:W-:Y:S01]  /*0560*/  BSSY.RECONVERGENT B1, `(.L_x_8) ;  /* 0x0000063000017945 */ /* 0x000fe20003800200 */
[----:B------:R-:W-:Y:S01]  /*0570*/  SHF.R.U32.HI R11, RZ, 0x17, R2 ;  /* 0x00000017ff0b7819 */ /* 0x000fe20000011602 */
[----:B------:R-:W-:Y:S01]  /*0580*/  IMAD.MOV.U32 R15, RZ, RZ, R3 ;  /* 0x000000ffff0f7224 */ /* 0x000fe200078e0003 */
[----:B------:R-:W-:Y:S02]  /*0590*/  LOP3.LUT R13, R13, 0xff, RZ, 0xc0, !PT ;  /* 0x000000ff0d0d7812 */ /* 0x000fe400078ec0ff */
[----:B------:R-:W-:-:S03]  /*05a0*/  LOP3.LUT R18, R11, 0xff, RZ, 0xc0, !PT ;  /* 0x000000ff0b127812 */ /* 0x000fc600078ec0ff */
[----:B------:R-:W-:Y:S02]  /*05b0*/  VIADD R16, R13, 0xffffffff ;  /* 0xffffffff0d107836 */ /* 0x000fe40000000000 */
[----:B------:R-:W-:-:S03]  /*05c0*/  VIADD R14, R18, 0xffffffff ;  /* 0xffffffff120e7836 */ /* 0x000fc60000000000 */
[----:B------:R-:W-:-:S04]  /*05d0*/  ISETP.GT.U32.AND P0, PT, R16, 0xfd, PT ;  /* 0x000000fd1000780c */ /* 0x000fc80003f04070 */
[----:B------:R-:W-:-:S13]  /*05e0*/  ISETP.GT.U32.OR P0, PT, R14, 0xfd, P0 ;  /* 0x000000fd0e00780c */ /* 0x000fda0000704470 */
[----:B------:R-:W-:Y:S01]  /*05f0*/  @!P0 IMAD.MOV.U32 R11, RZ, RZ, RZ ;  /* 0x000000ffff0b8224 */ /* 0x000fe200078e00ff */
[----:B------:R-:W-:Y:S06]  /*0600*/  @!P0 BRA `(.L_x_9) ;  /* 0x00000000005c8947 */ /* 0x000fec0003800000 */
[----:B------:R-:W-:Y:S02]  /*0610*/  FSETP.GTU.FTZ.AND P0, PT, |R2|, +INF , PT ;  /* 0x7f8000000200780b */ /* 0x000fe40003f1c200 */
[----:B------:R-:W-:-:S04]  /*0620*/  FSETP.GTU.FTZ.AND P1, PT, |R3|, +INF , PT ;  /* 0x7f8000000300780b */ /* 0x000fc80003f3c200 */
[----:B------:R-:W-:-:S13]  /*0630*/  PLOP3.LUT P0, PT, P0, P1, PT, 0xf8, 0x8f ;  /* 0x00000000008f781c */ /* 0x000fda0000703f70 */
[----:B------:R-:W-:Y:S05]  /*0640*/  @P0 BRA `(.L_x_10) ;  /* 0x00000004004c0947 */ /* 0x000fea0003800000 */
[----:B------:R-:W-:-:S13]  /*0650*/  LOP3.LUT P0, RZ, R15, 0x7fffffff, R2, 0xc8, !PT ;  /* 0x7fffffff0fff7812 */ /* 0x000fda000780c802 */
[----:B------:R-:W-:Y:S05]  /*0660*/  @!P0 BRA `(.L_x_11) ;  /* 0x00000004003c8947 */ /* 0x000fea0003800000 */
[C---:B------:R-:W-:Y:S02]  /*0670*/  FSETP.NEU.FTZ.AND P2, PT, |R2|.reuse, +INF , PT ;  /* 0x7f8000000200780b */ /* 0x040fe40003f5d200 */
[----:B------:R-:W-:Y:S02]  /*0680*/  FSETP.NEU.FTZ.AND P1, PT, |R3|, +INF , PT ;  /* 0x7f8000000300780b */ /* 0x000fe40003f3d200 */
[----:B------:R-:W-:-:S11]  /*0690*/  FSETP.NEU.FTZ.AND P0, PT, |R2|, +INF , PT ;  /* 0x7f8000000200780b */ /* 0x000fd60003f1d200 */
[----:B------:R-:W-:Y:S05]  /*06a0*/  @!P1 BRA !P2, `(.L_x_11) ;  /* 0x00000004002c9947 */ /* 0x000fea0005000000 */
[----:B------:R-:W-:-:S04]  /*06b0*/  LOP3.LUT P2, RZ, R2, 0x7fffffff, RZ, 0xc0, !PT ;  /* 0x7fffffff02ff7812 */ /* 0x000fc8000784c0ff */
[----:B------:R-:W-:-:S13]  /*06c0*/  PLOP3.LUT P1, PT, P1, P2, PT, 0x2f, 0xf2 ;  /* 0x0000000000f2781c */ /* 0x000fda0000f24577 */
[----:B------:R-:W-:Y:S05]  /*06d0*/  @P1 BRA `(.L_x_12) ;  /* 0x0000000400181947 */ /* 0x000fea0003800000 */
[----:B------:R-:W-:-:S04]  /*06e0*/  LOP3.LUT P1, RZ, R15, 0x7fffffff, RZ, 0xc0, !PT ;  /* 0x7fffffff0fff7812 */ /* 0x000fc8000782c0ff */
[----:B------:R-:W-:-:S13]  /*06f0*/  PLOP3.LUT P0, PT, P0, P1, PT, 0x2f, 0xf2 ;  /* 0x0000000000f2781c */ /* 0x000fda0000702577 */
[----:B------:R-:W-:Y:S05]  /*0700*/  @P0 BRA `(.L_x_13) ;  /* 0x0000000400000947 */ /* 0x000fea0003800000 */
[----:B------:R-:W-:Y:S02]  /*0710*/  ISETP.GE.AND P0, PT, R14, RZ, PT ;  /* 0x000000ff0e00720c */ /* 0x000fe40003f06270 */
[----:B------:R-:W-:-:S11]  /*0720*/  ISETP.GE.AND P1, PT, R16, RZ, PT ;  /* 0x000000ff1000720c */ /* 0x000fd60003f26270 */
[----:B------:R-:W-:Y:S02]  /*0730*/  @P0 IMAD.MOV.U32 R11, RZ, RZ, RZ ;  /* 0x000000ffff0b0224 */ /* 0x000fe400078e00ff */
[----:B------:R-:W-:Y:S01]  /*0740*/  @!P0 FFMA R2, R2, 1.84467440737095516160e+19, RZ ;  /* 0x5f80000002028823 */ /* 0x000fe200000000ff */
[----:B------:R-:W-:Y:S02]  /*0750*/  @!P0 IMAD.MOV.U32 R11, RZ, RZ, -0x40 ;  /* 0xffffffc0ff0b8424 */ /* 0x000fe400078e00ff */
[----:B------:R-:W-:Y:S02]  /*0760*/  @!P1 FFMA R15, R3, 1.84467440737095516160e+19, RZ ;  /* 0x5f800000030f9823 */ /* 0x000fe400000000ff */
[----:B------:R-:W-:-:S07]  /*0770*/  @!P1 VIADD R11, R11, 0x40 ;  /* 0x000000400b0b9836 */ /* 0x000fce0000000000 */
.L_x_9:
[----:B------:R-:W-:Y:S01]  /*0780*/  LEA R14, R13, 0xc0800000, 0x17 ;  /* 0xc08000000d0e7811 */ /* 0x000fe200078eb8ff */
[----:B------:R-:W-:Y:S04]  /*0790*/  BSSY.RECONVERGENT B2, `(.L_x_14) ;  /* 0x0000036000027945 */ /* 0x000fe80003800200 */
[----:B------:R-:W-:Y:S02]  /*07a0*/  IMAD.IADD R16, R15, 0x1, -R14 ;  /* 0x000000010f107824 */ /* 0x000fe400078e0a0e */
[----:B------:R-:W-:Y:S02]  /*07b0*/  VIADD R14, R18, 0xffffff81 ;  /* 0xffffff81120e7836 */ /* 0x000fe40000000000 */
[----:B------:R-:W0:Y:S01]  /*07c0*/  MUFU.RCP R15, R16 ;  /* 0x00000010000f7308 */ /* 0x000e220000001000 */
[----:B------:R-:W-:Y:S01]  /*07d0*/  FADD.FTZ R17, -R16, -RZ ;  /* 0x800000ff10117221 */ /* 0x000fe20000010100 */
[C---:B------:R-:W-:Y:S01]  /*07e0*/  IMAD R2, R14.reuse, -0x800000, R2 ;  /* 0xff8000000e027824 */ /* 0x040fe200078e0202 */
[----:B------:R-:W-:-:S05]  /*07f0*/  IADD3 R14, PT, PT, R14, 0x7f, -R13 ;  /* 0x0000007f0e0e7810 */ /* 0x000fca0007ffe80d */
[----:B------:R-:W-:Y:S02]  /*0800*/  IMAD.IADD R14, R14, 0x1, R11 ;  /* 0x000000010e0e7824 */ /* 0x000fe400078e020b */
[----:B0-----:R-:W-:-:S04]  /*0810*/  FFMA R18, R15, R17, 1 ;  /* 0x3f8000000f127423 */ /* 0x001fc80000000011 */
[----:B------:R-:W-:-:S04]  /*0820*/  FFMA R15, R15, R18, R15 ;  /* 0x000000120f0f7223 */ /* 0x000fc8000000000f */
[----:B------:R-:W-:-:S04]  /*0830*/  FFMA R18, R2, R15, RZ ;  /* 0x0000000f02127223 */ /* 0x000fc800000000ff */
[----:B------:R-:W-:-:S04]  /*0840*/  FFMA R19, R17, R18, R2 ;  /* 0x0000001211137223 */ /* 0x000fc80000000002 */
[----:B------:R-:W-:-:S04]  /*0850*/  FFMA R18, R15, R19, R18 ;  /* 0x000000130f127223 */ /* 0x000fc80000000012 */
[----:B------:R-:W-:-:S04]  /*0860*/  FFMA R17, R17, R18, R2 ;  /* 0x0000001211117223 */ /* 0x000fc80000000002 */
[----:B------:R-:W-:-:S05]  /*0870*/  FFMA R2, R15, R17, R18 ;  /* 0x000000110f027223 */ /* 0x000fca0000000012 */
[----:B------:R-:W-:-:S04]  /*0880*/  SHF.R.U32.HI R13, RZ, 0x17, R2 ;  /* 0x00000017ff0d7819 */ /* 0x000fc80000011602 */
[----:B------:R-:W-:-:S05]  /*0890*/  LOP3.LUT R13, R13, 0xff, RZ, 0xc0, !PT ;  /* 0x000000ff0d0d7812 */ /* 0x000fca00078ec0ff */
[----:B------:R-:W-:-:S04]  /*08a0*/  IMAD.IADD R19, R13, 0x1, R14 ;  /* 0x000000010d137824 */ /* 0x000fc800078e020e */
[----:B------:R-:W-:-:S05]  /*08b0*/  VIADD R11, R19, 0xffffffff ;  /* 0xffffffff130b7836 */ /* 0x000fca0000000000 */
[----:B------:R-:W-:-:S13]  /*08c0*/  ISETP.GE.U32.AND P0, PT, R11, 0xfe, PT ;  /* 0x000000fe0b00780c */ /* 0x000fda0003f06070 */
[----:B------:R-:W-:Y:S05]  /*08d0*/  @!P0 BRA `(.L_x_15) ;  /* 0x0000000000808947 */ /* 0x000fea0003800000 */
[----:B------:R-:W-:-:S13]  /*08e0*/  ISETP.GT.AND P0, PT, R19, 0xfe, PT ;  /* 0x000000fe1300780c */ /* 0x000fda0003f04270 */
[----:B------:R-:W-:Y:S05]  /*08f0*/  @P0 BRA `(.L_x_16) ;  /* 0x00000000006c0947 */ /* 0x000fea0003800000 */
[----:B------:R-:W-:-:S13]  /*0900*/  ISETP.GE.AND P0, PT, R19, 0x1, PT ;  /* 0x000000011300780c */ /* 0x000fda0003f06270 */
[----:B------:R-:W-:Y:S05]  /*0910*/  @P0 BRA `(.L_x_17) ;  /* 0x0000000000740947 */ /* 0x000fea0003800000 */
[----:B------:R-:W-:Y:S02]  /*0920*/  ISETP.GE.AND P0, PT, R19, -0x18, PT ;  /* 0xffffffe81300780c */ /* 0x000fe40003f06270 */
[----:B------:R-:W-:-:S11]  /*0930*/  LOP3.LUT R2, R2, 0x80000000, RZ, 0xc0, !PT ;  /* 0x8000000002027812 */ /* 0x000fd600078ec0ff */
[----:B------:R-:W-:Y:S05]  /*0940*/  @!P0 BRA `(.L_x_17) ;  /* 0x0000000000688947 */ /* 0x000fea0003800000 */
[-CC-:B------:R-:W-:Y:S01]  /*0950*/  FFMA.RZ R11, R15, R17.reuse, R18.reuse ;  /* 0x000000110f0b7223 */ /* 0x180fe2000000c012 */
[----:B------:R-:W-:Y:S02]  /*0960*/  VIADD R16, R19, 0x20 ;  /* 0x0000002013107836 */ /* 0x000fe40000000000 */
[-CC-:B------:R-:W-:Y:S01]  /*0970*/  FFMA.RM R14, R15, R17.reuse, R18.reuse ;  /* 0x000000110f0e7223 */ /* 0x180fe20000004012 */
[----:B------:R-:W-:Y:S02]  /*0980*/  ISETP.NE.AND P2, PT, R19, RZ, PT ;  /* 0x000000ff1300720c */ /* 0x000fe40003f45270 */
[----:B------:R-:W-:Y:S01]  /*0990*/  LOP3.LUT R13, R11, 0x7fffff, RZ, 0xc0, !PT ;  /* 0x007fffff0b0d7812 */ /* 0x000fe200078ec0ff */
[----:B------:R-:W-:Y:S01]  /*09a0*/  FFMA.RP R11, R15, R17, R18 ;  /* 0x000000110f0b7223 */ /* 0x000fe20000008012 */
[----:B------:R-:W-:Y:S01]  /*09b0*/  IMAD.MOV R15, RZ, RZ, -R19 ;  /* 0x000000ffff0f7224 */ /* 0x000fe200078e0a13 */
[----:B------:R-:W-:Y:S02]  /*09c0*/  ISETP.NE.AND P1, PT, R19, RZ, PT ;  /* 0x000000ff1300720c */ /* 0x000fe40003f25270 */
[----:B------:R-:W-:-:S02]  /*09d0*/  LOP3.LUT R13, R13, 0x800000, RZ, 0xfc, !PT ;  /* 0x008000000d0d7812 */ /* 0x000fc400078efcff */
[----:B------:R-:W-:Y:S02]  /*09e0*/  FSETP.NEU.FTZ.AND P0, PT, R11, R14, PT ;  /* 0x0000000e0b00720b */ /* 0x000fe40003f1d000 */
[----:B------:R-:W-:Y:S02]  /*09f0*/  SHF.L.U32 R16, R13, R16, RZ ;  /* 0x000000100d107219 */ /* 0x000fe400000006ff */
[----:B------:R-:W-:Y:S02]  /*0a00*/  SEL R14, R15, RZ, P2 ;  /* 0x000000ff0f0e7207 */ /* 0x000fe40001000000 */
[----:B------:R-:W-:Y:S02]  /*0a10*/  ISETP.NE.AND P1, PT, R16, RZ, P1 ;  /* 0x000000ff1000720c */ /* 0x000fe40000f25270 */
[----:B------:R-:W-:Y:S02]  /*0a20*/  SHF.R.U32.HI R14, RZ, R14, R13 ;  /* 0x0000000eff0e7219 */ /* 0x000fe4000001160d */
[----:B------:R-:W-:-:S02]  /*0a30*/  PLOP3.LUT P0, PT, P0, P1, PT, 0xf8, 0x8f ;  /* 0x00000000008f781c */ /* 0x000fc40000703f70 */
[----:B------:R-:W-:Y:S02]  /*0a40*/  SHF.R.U32.HI R16, RZ, 0x1, R14 ;  /* 0x00000001ff107819 */ /* 0x000fe4000001160e */
[----:B------:R-:W-:-:S04]  /*0a50*/  SEL R11, RZ, 0x1, !P0 ;  /* 0x00000001ff0b7807 */ /* 0x000fc80004000000 */
[----:B------:R-:W-:-:S04]  /*0a60*/  LOP3.LUT R11, R11, 0x1, R16, 0xf8, !PT ;  /* 0x000000010b0b7812 */ /* 0x000fc800078ef810 */
[----:B------:R-:W-:-:S05]  /*0a70*/  LOP3.LUT R11, R11, R14, RZ, 0xc0, !PT ;  /* 0x0000000e0b0b7212 */ /* 0x000fca00078ec0ff */
[----:B------:R-:W-:-:S05]  /*0a80*/  IMAD.IADD R11, R16, 0x1, R11 ;  /* 0x00000001100b7824 */ /* 0x000fca00078e020b */
[----:B------:R-:W-:Y:S01]  /*0a90*/  LOP3.LUT R2, R11, R2, RZ, 0xfc, !PT ;  /* 0x000000020b027212 */ /* 0x000fe200078efcff */
[----:B------:R-:W-:Y:S06]  /*0aa0*/  BRA `(.L_x_17) ;  /* 0x0000000000107947 */ /* 0x000fec0003800000 */
.L_x_16:
[----:B------:R-:W-:-:S04]  /*0ab0*/  LOP3.LUT R2, R2, 0x80000000, RZ, 0xc0, !PT ;  /* 0x8000000002027812 */ /* 0x000fc800078ec0ff */
[----:B------:R-:W-:Y:S01]  /*0ac0*/  LOP3.LUT R2, R2, 0x7f800000, RZ, 0xfc, !PT ;  /* 0x7f80000002027812 */ /* 0x000fe200078efcff */
[----:B------:R-:W-:Y:S06]  /*0ad0*/  BRA `(.L_x_17) ;  /* 0x0000000000047947 */ /* 0x000fec0003800000 */
.L_x_15:
[----:B------:R-:W-:-:S07]  /*0ae0*/  IMAD R2, R14, 0x800000, R2 ;  /* 0x008000000e027824 */ /* 0x000fce00078e0202 */
.L_x_17:
[----:B------:R-:W-:Y:S05]  /*0af0*/  BSYNC.RECONVERGENT B2 ;  /* 0x0000000000027941 */ /* 0x000fea0003800200 */
.L_x_14:
[----:B------:R-:W-:Y:S05]  /*0b00*/  BRA `(.L_x_18) ;  /* 0x0000000000207947 */ /* 0x000fea0003800000 */
.L_x_13:
[----:B------:R-:W-:-:S04]  /*0b10*/  LOP3.LUT R2, R15, 0x80000000, R2, 0x48, !PT ;  /* 0x800000000f027812 */ /* 0x000fc800078e4802 */
[----:B------:R-:W-:Y:S01]  /*0b20*/  LOP3.LUT R2, R2, 0x7f800000, RZ, 0xfc, !PT ;  /* 0x7f80000002027812 */ /* 0x000fe200078efcff */
[----:B------:R-:W-:Y:S06]  /*0b30*/  BRA `(.L_x_18) ;  /* 0x0000000000147947 */ /* 0x000fec0003800000 */
.L_x_12:
[----:B------:R-:W-:Y:S01]  /*0b40*/  LOP3.LUT R2, R15, 0x80000000, R2, 0x48, !PT ;  /* 0x800000000f027812 */ /* 0x000fe200078e4802 */
[----:B------:R-:W-:Y:S06]  /*0b50*/  BRA `(.L_x_18) ;  /* 0x00000000000c7947 */ /* 0x000fec0003800000 */
.L_x_11:
[----:B------:R-:W0:Y:S01]  /*0b60*/  MUFU.RSQ R2, -QNAN ;  /* 0xffc0000000027908 */ /* 0x000e220000001400 */
[----:B------:R-:W-:Y:S05]  /*0b70*/  BRA `(.L_x_18) ;  /* 0x0000000000047947 */ /* 0x000fea0003800000 */
.L_x_10:
[----:B------:R-:W-:-:S07]  /*0b80*/  FADD.FTZ R2, R2, R3 ;  /* 0x0000000302027221 */ /* 0x000fce0000010000 */
.L_x_18:
[----:B------:R-:W-:Y:S05]  /*0b90*/  BSYNC.RECONVERGENT B1 ;  /* 0x0000000000017941 */ /* 0x000fea0003800200 */
.L_x_8:
[----:B------:R-:W-:-:S04]  /*0ba0*/  IMAD.MOV.U32 R13, RZ, RZ, 0x0 ;  /* 0x00000000ff0d7424 */ /* 0x000fc800078e00ff */
[----:B0-----:R-:W-:Y:S05]  /*0bb0*/  RET.REL.NODEC R12 `(_Z13coarse_reducePfS_S_S_iPi) ;  /* 0xfffffff40c107950 */ /* 0x001fea0003c3ffff */
.L_x_19:
[----:B------:R-:W-:-:S00]  /*0bc0*/  BRA `(.L_x_19) ;  /* 0xfffffffc00fc7947 */ /* 0x000fc0000383ffff */
[----:B------:R-:W-:-:S00]  /*0bd0*/  NOP ;  /* 0x0000000000007918 */ /* 0x000fc00000000000 */
        /* <DEDUP_REMOVED lines=10> */
.L_x_33:


//--------------------- .text._Z11fine_reducePKfS0_iS0_S0_PfS1_iPi --------------------------
	.section	.text._Z11fine_reducePKfS0_iS0_S0_PfS1_iPi,"ax",@progbits
	.align	128
        .global         _Z11fine_reducePKfS0_iS0_S0_PfS1_iPi
        .type           _Z11fine_reducePKfS0_iS0_S0_PfS1_iPi,@function
        .size           _Z11fine_reducePKfS0_iS0_S0_PfS1_iPi,(.L_x_35 - _Z11fine_reducePKfS0_iS0_S0_PfS1_iPi)
        .other          _Z11fine_reducePKfS0_iS0_S0_PfS1_iPi,@"STO_CUDA_ENTRY STV_DEFAULT"
_Z11fine_reducePKfS0_iS0_S0_PfS1_iPi:
.text._Z11fine_reducePKfS0_iS0_S0_PfS1_iPi:
[----:B------:R-:W-:Y:S01]  /*0000*/  LDC R1, c[0x0][0x37c] ;  /* 0x0000df00ff017b82 */ /* 0x000fe20000000800 */
[----:B------:R-:W0:Y:S07]  /*0010*/  S2R R0, SR_TID.X ;  /* 0x0000000000007919 */ /* 0x000e2e0000002100 */
[----:B------:R-:W0:Y:S01]  /*0020*/  S2UR UR6, SR_CTAID.X ;  /* 0x00000000000679c3 */ /* 0x000e220000002500 */
[----:B------:R-:W1:Y:S07]  /*0030*/  LDCU UR4, c[0x0][0x390] ;  /* 0x00007200ff0477ac */ /* 0x000e6e0008000800 */
[----:B------:R-:W0:Y:S02]  /*0040*/  LDC R3, c[0x0][0x360] ;  /* 0x0000d800ff037b82 */ /* 0x000e240000000800 */
[----:B0-----:R-:W-:-:S05]  /*0050*/  IMAD R15, R3, UR6, R0 ;  /* 0x00000006030f7c24 */ /* 0x001fca000f8e0200 */
[----:B-1----:R-:W-:-:S13]  /*0060*/  ISETP.GE.AND P0, PT, R15, UR4, PT ;  /* 0x000000040f007c0c */ /* 0x002fda000bf06270 */
[----:B------:R-:W-:Y:S05]  /*0070*/  @P0 EXIT ;  /* 0x000000000000094d */ /* 0x000fea0003800000 */
[----:B------:R-:W0:Y:S01]  /*0080*/  LDC R13, c[0x0][0x3b8] ;  /* 0x0000ee00ff0d7b82 */ /* 0x000e220000000800 */
[----:B------:R-:W1:Y:S07]  /*0090*/  LDCU.64 UR8, c[0x0][0x358] ;  /* 0x00006b00ff0877ac */ /* 0x000e6e0008000a00 */
[----:B------:R-:W2:Y:S08]  /*00a0*/  LDC.64 R8, c[0x0][0x380] ;  /* 0x0000e000ff087b82 */ /* 0x000eb00000000a00 */
[----:B------:R-:W3:Y:S01]  /*00b0*/  LDC.64 R10, c[0x0][0x388] ;  /* 0x0000e200ff0a7b82 */ /* 0x000ee20000000a00 */
[----:B0-----:R-:W-:-:S13]  /*00c0*/  ISETP.GE.AND P0, PT, R0, R13, PT ;  /* 0x0000000d0000720c */ /* 0x001fda0003f06270 */
[----:B------:R-:W0:Y:S08]  /*00d0*/  @!P0 LDC.64 R4, c[0x0][0x398] ;  /* 0x0000e600ff048b82 */ /* 0x000e300000000a00 */
[----:B------:R-:W4:Y:S01]  /*00e0*/  @!P0 LDC.64 R6, c[0x0][0x3a0] ;  /* 0x0000e800ff068b82 */ /* 0x000f220000000a00 */
[----:B0-----:R-:W-:-:S06]  /*00f0*/  @!P0 IMAD.WIDE.U32 R4, R0, 0x4, R4 ;  /* 0x0000000400048825 */ /* 0x001fcc00078e0004 */
[----:B-1----:R-:W3:Y:S01]  /*0100*/  @!P0 LDG.E.CONSTANT R5, desc[UR8][R4.64] ;  /* 0x0000000804058981 */ /* 0x002ee2000c1e9900 */
[----:B----4-:R-:W-:-:S06]  /*0110*/  @!P0 IMAD.WIDE.U32 R6, R0, 0x4, R6 ;  /* 0x0000000400068825 */ /* 0x010fcc00078e0006 */
[----:B------:R-:W4:Y:S01]  /*0120*/  @!P0 LDG.E.CONSTANT R6, desc[UR8][R6.64] ;  /* 0x0000000806068981 */ /* 0x000f22000c1e9900 */
[----:B--2---:R-:W-:-:S04]  /*0130*/  IMAD.WIDE R8, R15, 0x4, R8 ;  /* 0x000000040f087825 */ /* 0x004fc800078e0208 */
[----:B---3--:R-:W-:Y:S01]  /*0140*/  IMAD.WIDE R10, R15, 0x4, R10 ;  /* 0x000000040f0a7825 */ /* 0x008fe200078e020a */
[----:B------:R0:W5:Y:S04]  /*0150*/  LDG.E.CONSTANT R2, desc[UR8][R8.64] ;  /* 0x0000000808027981 */ /* 0x000168000c1e9900 */
[----:B------:R0:W5:Y:S01]  /*0160*/  LDG.E.CONSTANT R12, desc[UR8][R10.64] ;  /* 0x000000080a0c7981 */ /* 0x000162000c1e9900 */
[----:B------:R-:W1:Y:S01]  /*0170*/  S2R R14, SR_CgaCtaId ;  /* 0x00000000000e7919 */ /* 0x000e620000008800 */
[----:B------:R-:W-:-:S04]  /*0180*/  MOV R15, 0x400 ;  /* 0x00000400000f7802 */ /* 0x000fc80000000f00 */
[----:B-1----:R-:W-:-:S04]  /*0190*/  LEA R15, R14, R15, 0x18 ;  /* 0x0000000f0e0f7211 */ /* 0x002fc800078ec0ff */
[----:B------:R-:W-:-:S05]  /*01a0*/  LEA R14, R0, R15, 0x2 ;  /* 0x0000000f000e7211 */ /* 0x000fca00078e10ff */
[C---:B------:R-:W-:Y:S01]  /*01b0*/  @!P0 IMAD R19, R13.reuse, 0x4, R14 ;  /* 0x000000040d138824 */ /* 0x040fe200078e020e */
[----:B------:R-:W-:Y:S01]  /*01c0*/  MOV R17, 0xffffffff ;  /* 0xffffffff00117802 */ /* 0x000fe20000000f00 */
[----:B------:R0:W-:Y:S04]  /*01d0*/  @!P0 STS [R14], R5 ;  /* 0x000000050e008388 */ /* 0x0001e80000000800 */
[----:B----4-:R0:W-:Y:S01]  /*01e0*/  @!P0 STS [R19], R6 ;  /* 0x0000000613008388 */ /* 0x0101e20000000800 */
[----:B------:R-:W-:Y:S01]  /*01f0*/  BAR.SYNC.DEFER_BLOCKING 0x0 ;  /* 0x0000000000007b1d */ /* 0x000fe20000010000 */
[----:B------:R-:W-:-:S13]  /*0200*/  ISETP.GE.AND P0, PT, R13, 0x1, PT ;  /* 0x000000010d00780c */ /* 0x000fda0003f06270 */
[----:B0-----:R-:W-:Y:S05]  /*0210*/  @!P0 BRA `(.L_x_20) ;  /* 0x0000000800848947 */ /* 0x001fea0003800000 */
[C---:B------:R-:W-:Y:S01]  /*0220*/  ISETP.GE.U32.AND P2, PT, R13.reuse, 0x8, PT ;  /* 0x000000080d00780c */ /* 0x040fe20003f46070 */
[----:B------:R-:W-:Y:S01]  /*0230*/  IMAD.MOV.U32 R8, RZ, RZ, 0x7f7fffff ;  /* 0x7f7fffffff087424 */ /* 0x000fe200078e00ff */
[----:B------:R-:W-:Y:S01]  /*0240*/  LOP3.LUT R22, R13, 0x7, RZ, 0xc0, !PT ;  /* 0x000000070d167812 */ /* 0x000fe200078ec0ff */
[----:B------:R-:W-:Y:S01]  /*0250*/  IMAD.MOV.U32 R18, RZ, RZ, RZ ;  /* 0x000000ffff127224 */ /* 0x000fe200078e00ff */
[----:B------:R-:W-:Y:S02]  /*0260*/  MOV R17, 0xffffffff ;  /* 0xffffffff00117802 */ /* 0x000fe40000000f00 */
[----:B------:R-:W-:-:S07]  /*0270*/  ISETP.NE.AND P1, PT, R22, RZ, PT ;  /* 0x000000ff1600720c */ /* 0x000fce0003f25270 */
[----:B------:R-:W-:Y:S06]  /*0280*/  @!P2 BRA `(.L_x_21) ;  /* 0x000000040030a947 */ /* 0x000fec0003800000 */
[----:B------:R-:W-:Y:S01]  /*0290*/  HFMA2 R19, -RZ, RZ, 0, 0 ;  /* 0x00000000ff137431 */ /* 0x000fe200000001ff */
[----:B------:R-:W-:Y:S01]  /*02a0*/  LOP3.LUT R18, R13, 0x7ffffff8, RZ, 0xc0, !PT ;  /* 0x7ffffff80d127812 */ /* 0x000fe200078ec0ff */
[----:B------:R-:W-:Y:S01]  /*02b0*/  IMAD.MOV.U32 R17, RZ, RZ, -0x1 ;  /* 0xffffffffff117424 */ /* 0x000fe200078e00ff */
[----:B------:R-:W-:Y:S02]  /*02c0*/  IADD3 R16, PT, PT, R15, 0x10, RZ ;  /* 0x000000100f107810 */ /* 0x000fe40007ffe0ff */
[----:B------:R-:W-:-:S07]  /*02d0*/  MOV R8, 0x7f7fffff ;  /* 0x7f7fffff00087802 */ /* 0x000fce0000000f00 */
.L_x_22:
[----:B------:R-:W-:Y:S01]  /*02e0*/  LEA R20, R13, R16, 0x2 ;  /* 0x000000100d147211 */ /* 0x000fe200078e10ff */
[----:B------:R-:W0:Y:S04]  /*02f0*/  LDS.128 R4, [R16+-0x10] ;  /* 0xfffff00010047984 */ /* 0x000e280000000c00 */
[----:B------:R-:W1:Y:S04]  /*0300*/  LDS R9, [R20+-0x10] ;  /* 0xfffff00014097984 */ /* 0x000e680000000800 */
[----:B------:R-:W2:Y:S04]  /*0310*/  LDS R27, [R20+-0xc] ;  /* 0xfffff400141b7984 */ /* 0x000ea80000000800 */
[----:B------:R-:W-:Y:S04]  /*0320*/  LDS R21, [R20+-0x8] ;  /* 0xfffff80014157984 */ /* 0x000fe80000000800 */
[----:B------:R-:W3:Y:S04]  /*0330*/  LDS R25, [R20+-0x4] ;  /* 0xfffffc0014197984 */ /* 0x000ee80000000800 */
[----:B------:R-:W4:Y:S01]  /*0340*/  LDS R23, [R20] ;  /* 0x0000000014177984 */ /* 0x000f220000000800 */
[C---:B0----5:R-:W-:Y:S01]  /*0350*/  FADD R4, R2.reuse, -R4 ;  /* 0x8000000402047221 */ /* 0x061fe20000000000 */
[C---:B------:R-:W-:Y:S01]  /*0360*/  FADD R29, R2.reuse, -R5 ;  /* 0x80000005021d7221 */ /* 0x040fe20000000000 */
[----:B------:R-:W-:Y:S01]  /*0370*/  FADD R6, R2, -R6 ;  /* 0x8000000602067221 */ /* 0x000fe20000000000 */
[----:B------:R-:W0:Y:S01]  /*0380*/  LDS R5, [R20+0x4] ;  /* 0x0000040014057984 */ /* 0x000e220000000800 */
[----:B-1----:R-:W-:Y:S01]  /*0390*/  FADD R9, R12, -R9 ;  /* 0x800000090c097221 */ /* 0x002fe20000000000 */
[----:B------:R-:W-:-:S03]  /*03a0*/  FADD R7, R2, -R7 ;  /* 0x8000000702077221 */ /* 0x000fc60000000000 */
[----:B------:R-:W-:Y:S01]  /*03b0*/  FMUL R9, R9, R9 ;  /* 0x0000000909097220 */ /* 0x000fe20000400000 */
[----:B--2---:R-:W-:-:S03]  /*03c0*/  FADD R27, R12, -R27 ;  /* 0x8000001b0c1b7221 */ /* 0x004fc60000000000 */
[----:B------:R-:W-:Y:S01]  /*03d0*/  FFMA R9, R4, R4, R9 ;  /* 0x0000000404097223 */ /* 0x000fe20000000009 */
[----:B------:R-:W-:Y:S02]  /*03e0*/  FMUL R24, R27, R27 ;  /* 0x0000001b1b187220 */ /* 0x000fe40000400000 */
[----:B------:R-:W1:Y:S01]  /*03f0*/  LDS R27, [R20+0x8] ;  /* 0x00000800141b7984 */ /* 0x000e620000000800 */
[C---:B---3--:R-:W-:Y:S01]  /*0400*/  FADD R25, R12.reuse, -R25 ;  /* 0x800000190c197221 */ /* 0x048fe20000000000 */
[-C--:B------:R-:W-:Y:S01]  /*0410*/  FSETP.GEU.AND P3, PT, R9, R8.reuse, PT ;  /* 0x000000080900720b */ /* 0x080fe20003f6e000 */
[----:B------:R-:W-:Y:S01]  /*0420*/  FFMA R29, R29, R29, R24 ;  /* 0x0000001d1d1d7223 */ /* 0x000fe20000000018 */
[C---:B------:R-:W-:Y:S01]  /*0430*/  FADD R24, R12.reuse, -R21 ;  /* 0x800000150c187221 */ /* 0x040fe20000000000 */
[----:B----4-:R-:W-:Y:S01]  /*0440*/  FADD R23, R12, -R23 ;  /* 0x800000170c177221 */ /* 0x010fe20000000000 */
[----:B------:R-:W-:Y:S01]  /*0450*/  FSEL R4, R9, R8, !P3 ;  /* 0x0000000809047208 */ /* 0x000fe20005800000 */
[----:B------:R-:W2:Y:S01]  /*0460*/  LDS R21, [R20+0xc] ;  /* 0x00000c0014157984 */ /* 0x000ea20000000800 */
[----:B------:R-:W-:Y:S01]  /*0470*/  FMUL R24, R24, R24 ;  /* 0x0000001818187220 */ /* 0x000fe20000400000 */
[----:B------:R-:W-:Y:S01]  /*0480*/  FMUL R23, R23, R23 ;  /* 0x0000001717177220 */ /* 0x000fe20000400000 */
[----:B------:R-:W-:Y:S01]  /*0490*/  FSETP.GEU.AND P6, PT, R29, R4, PT ;  /* 0x000000041d00720b */ /* 0x000fe20003fce000 */
[----:B------:R3:W4:Y:S01]  /*04a0*/  LDS.128 R8, [R16] ;  /* 0x0000000010087984 */ /* 0x0007220000000c00 */
[----:B------:R-:W-:-:S02]  /*04b0*/  SEL R17, R19, R17, !P3 ;  /* 0x0000001113117207 */ /* 0x000fc40005800000 */
[----:B------:R-:W-:Y:S01]  /*04c0*/  FSEL R4, R29, R4, !P6 ;  /* 0x000000041d047208 */ /* 0x000fe20007000000 */
[----:B------:R-:W-:Y:S01]  /*04d0*/  FFMA R29, R6, R6, R24 ;  /* 0x00000006061d7223 */ /* 0x000fe20000000018 */
[----:B------:R-:W-:Y:S01]  /*04e0*/  FMUL R6, R25, R25 ;  /* 0x0000001919067220 */ /* 0x000fe20000400000 */
[----:B---3--:R-:W-:-:S03]  /*04f0*/  IADD3 R16, PT, PT, R16, 0x20, RZ ;  /* 0x0000002010107810 */ /* 0x008fc60007ffe0ff */
[----:B------:R-:W-:Y:S01]  /*0500*/  FFMA R7, R7, R7, R6 ;  /* 0x0000000707077223 */ /* 0x000fe20000000006 */
[-C--:B------:R-:W-:Y:S02]  /*0510*/  FSETP.GEU.AND P5, PT, R29, R4.reuse, PT ;  /* 0x000000041d00720b */ /* 0x080fe40003fae000 */
[----:B------:R-:W-:Y:S02]  /*0520*/  @!P6 VIADD R17, R19, 0x1 ;  /* 0x000000011311e836 */ /* 0x000fe40000000000 */
[----:B------:R-:W-:Y:S01]  /*0530*/  FSEL R4, R29, R4, !P5 ;  /* 0x000000041d047208 */ /* 0x000fe20006800000 */
[----:B0-----:R-:W-:-:S03]  /*0540*/  FADD R5, R12, -R5 ;  /* 0x800000050c057221 */ /* 0x001fc60000000000 */
[----:B------:R-:W-:Y:S01]  /*0550*/  FSETP.GEU.AND P4, PT, R7, R4, PT ;  /* 0x000000040700720b */ /* 0x000fe20003f8e000 */
[----:B------:R-:W-:-:S03]  /*0560*/  FMUL R6, R5, R5 ;  /* 0x0000000505067220 */ /* 0x000fc60000400000 */
[----:B------:R-:W-:Y:S02]  /*0570*/  FSEL R4, R7, R4, !P4 ;  /* 0x0000000407047208 */ /* 0x000fe40006000000 */
[----:B------:R-:W-:Y:S01]  /*0580*/  @!P5 IADD3 R17, PT, PT, R19, 0x2, RZ ;  /* 0x000000021311d810 */ /* 0x000fe20007ffe0ff */
[----:B-1----:R-:W-:-:S06]  /*0590*/  FADD R27, R12, -R27 ;  /* 0x8000001b0c1b7221 */ /* 0x002fcc0000000000 */
[----:B------:R-:W-:Y:S01]  /*05a0*/  @!P4 IADD3 R17, PT, PT, R19, 0x3, RZ ;  /* 0x000000031311c810 */ /* 0x000fe20007ffe0ff */
[----:B------:R-:W-:Y:S01]  /*05b0*/  FMUL R27, R27, R27 ;  /* 0x0000001b1b1b7220 */ /* 0x000fe20000400000 */
[----:B--2---:R-:W-:Y:S01]  /*05c0*/  FADD R21, R12, -R21 ;  /* 0x800000150c157221 */ /* 0x004fe20000000000 */
[C---:B----4-:R-:W-:Y:S01]  /*05d0*/  FADD R8, R2.reuse, -R8 ;  /* 0x8000000802087221 */ /* 0x050fe20000000000 */
[C---:B------:R-:W-:Y:S01]  /*05e0*/  FADD R9, R2.reuse, -R9 ;  /* 0x8000000902097221 */ /* 0x040fe20000000000 */
[C---:B------:R-:W-:Y:S01]  /*05f0*/  FADD R10, R2.reuse, -R10 ;  /* 0x8000000a020a7221 */ /* 0x040fe20000000000 */
[----:B------:R-:W-:Y:S01]  /*0600*/  FADD R11, R2, -R11 ;  /* 0x8000000b020b7221 */ /* 0x000fe20000000000 */
[----:B------:R-:W-:Y:S01]  /*0610*/  FFMA R23, R8, R8, R23 ;  /* 0x0000000808177223 */ /* 0x000fe20000000017 */
[----:B------:R-:W-:Y:S01]  /*0620*/  FFMA R9, R9, R9, R6 ;  /* 0x0000000909097223 */ /* 0x000fe20000000006 */
[----:B------:R-:W-:Y:S01]  /*0630*/  FFMA R27, R10, R10, R27 ;  /* 0x0000000a0a1b7223 */ /* 0x000fe2000000001b */
[----:B------:R-:W-:-:S02]  /*0640*/  FMUL R6, R21, R21 ;  /* 0x0000001515067220 */ /* 0x000fc40000400000 */
[-C--:B------:R-:W-:Y:S02]  /*0650*/  FSETP.GEU.AND P2, PT, R23, R4.reuse, PT ;  /* 0x000000041700720b */ /* 0x080fe40003f4e000 */
[----:B------:R-:W-:Y:S02]  /*0660*/  FFMA R11, R11, R11, R6 ;  /* 0x0000000b0b0b7223 */ /* 0x000fe40000000006 */
[----:B------:R-:W-:-:S04]  /*0670*/  FSEL R4, R23, R4, !P2 ;  /* 0x0000000417047208 */ /* 0x000fc80005000000 */
[----:B------:R-:W-:-:S04]  /*0680*/  FSETP.GEU.AND P3, PT, R9, R4, PT ;  /* 0x000000040900720b */ /* 0x000fc80003f6e000 */
[----:B------:R-:W-:Y:S01]  /*0690*/  FSEL R4, R9, R4, !P3 ;  /* 0x0000000409047208 */ /* 0x000fe20005800000 */
[----:B------:R-:W-:-:S03]  /*06a0*/  @!P2 VIADD R17, R19, 0x4 ;  /* 0x000000041311a836 */ /* 0x000fc60000000000 */
[----:B------:R-:W-:-:S04]  /*06b0*/  FSETP.GEU.AND P6, PT, R27, R4, PT ;  /* 0x000000041b00720b */ /* 0x000fc80003fce000 */
[----:B------:R-:W-:Y:S02]  /*06c0*/  FSEL R4, R27, R4, !P6 ;  /* 0x000000041b047208 */ /* 0x000fe40007000000 */
[----:B------:R-:W-:Y:S02]  /*06d0*/  @!P3 IADD3 R17, PT, PT, R19, 0x5, RZ ;  /* 0x000000051311b810 */ /* 0x000fe40007ffe0ff */
[----:B------:R-:W-:-:S04]  /*06e0*/  FSETP.GEU.AND P4, PT, R11, R4, PT ;  /* 0x000000040b00720b */ /* 0x000fc80003f8e000 */
[----:B------:R-:W-:Y:S02]  /*06f0*/  FSEL R8, R11, R4, !P4 ;  /* 0x000000040b087208 */ /* 0x000fe40006000000 */
[----:B------:R-:W-:-:S07]  /*0700*/  @!P6 IADD3 R17, PT, PT, R19, 0x6, RZ ;  /* 0x000000061311e810 */ /* 0x000fce0007ffe0ff */
[C---:B------:R-:W-:Y:S01]  /*0710*/  @!P4 VIADD R17, R19.reuse, 0x7 ;  /* 0x000000071311c836 */ /* 0x040fe20000000000 */
[----:B------:R-:W-:-:S04]  /*0720*/  IADD3 R19, PT, PT, R19, 0x8, RZ ;  /* 0x0000000813137810 */ /* 0x000fc80007ffe0ff */
[----:B------:R-:W-:-:S13]  /*0730*/  ISETP.NE.AND P2, PT, R19, R18, PT ;  /* 0x000000121300720c */ /* 0x000fda0003f45270 */
[----:B------:R-:W-:Y:S05]  /*0740*/  @P2 BRA `(.L_x_22) ;  /* 0xfffffff800e42947 */ /* 0x000fea000383ffff */
.L_x_21:
[----:B------:R-:W-:Y:S05]  /*0750*/  @!P1 BRA `(.L_x_20) ;  /* 0x0000000400349947 */ /* 0x000fea0003800000 */
[----:B------:R-:W-:Y:S02]  /*0760*/  ISETP.GE.U32.AND P1, PT, R22, 0x4, PT ;  /* 0x000000041600780c */ /* 0x000fe40003f26070 */
[----:B------:R-:W-:-:S04]  /*0770*/  LOP3.LUT R16, R13, 0x3, RZ, 0xc0, !PT ;  /* 0x000000030d107812 */ /* 0x000fc800078ec0ff */
[----:B------:R-:W-:-:S07]  /*0780*/  ISETP.NE.AND P5, PT, R16, RZ, PT ;  /* 0x000000ff1000720c */ /* 0x000fce0003fa5270 */
[----:B------:R-:W-:Y:S06]  /*0790*/  @!P1 BRA `(.L_x_23) ;  /* 0x0000000000949947 */ /* 0x000fec0003800000 */
[----:B------:R-:W-:-:S05]  /*07a0*/  IMAD R10, R18, 0x4, R15 ;  /* 0x00000004120a7824 */ /* 0x000fca00078e020f */
[----:B------:R-:W-:Y:S01]  /*07b0*/  LEA R11, R13, R10, 0x2 ;  /* 0x0000000a0d0b7211 */ /* 0x000fe200078e10ff */
[----:B------:R-:W0:Y:S04]  /*07c0*/  LDS.64 R4, [R10] ;  /* 0x000000000a047984 */ /* 0x000e280000000a00 */
[----:B------:R-:W1:Y:S04]  /*07d0*/  LDS R19, [R11] ;  /* 0x000000000b137984 */ /* 0x000e680000000800 */
[----:B------:R-:W2:Y:S04]  /*07e0*/  LDS R21, [R11+0x4] ;  /* 0x000004000b157984 */ /* 0x000ea80000000800 */
[----:B------:R-:W3:Y:S04]  /*07f0*/  LDS R23, [R11+0x8] ;  /* 0x000008000b177984 */ /* 0x000ee80000000800 */
[----:B------:R-:W4:Y:S04]  /*0800*/  LDS.64 R6, [R10+0x8] ;  /* 0x000008000a067984 */ /* 0x000f280000000a00 */
[----:B------:R-:W4:Y:S01]  /*0810*/  LDS R9, [R11+0xc] ;  /* 0x00000c000b097984 */ /* 0x000f220000000800 */
[C---:B0----5:R-:W-:Y:S01]  /*0820*/  FADD R4, R2.reuse, -R4 ;  /* 0x8000000402047221 */ /* 0x061fe20000000000 */
[----:B------:R-:W-:Y:S01]  /*0830*/  FADD R5, R2, -R5 ;  /* 0x8000000502057221 */ /* 0x000fe20000000000 */
[----:B-1----:R-:W-:-:S04]  /*0840*/  FADD R19, R12, -R19 ;  /* 0x800000130c137221 */ /* 0x002fc80000000000 */
[----:B------:R-:W-:Y:S01]  /*0850*/  FMUL R19, R19, R19 ;  /* 0x0000001313137220 */ /* 0x000fe20000400000 */
[----:B--2---:R-:W-:-:S03]  /*0860*/  FADD R21, R12, -R21 ;  /* 0x800000150c157221 */ /* 0x004fc60000000000 */
[----:B------:R-:W-:Y:S01]  /*0870*/  FFMA R19, R4, R4, R19 ;  /* 0x0000000404137223 */ /* 0x000fe20000000013 */
[----:B------:R-:W-:Y:S01]  /*0880*/  FMUL R4, R21, R21 ;  /* 0x0000001515047220 */ /* 0x000fe20000400000 */
[----:B---3--:R-:W-:Y:S01]  /*0890*/  FADD R23, R12, -R23 ;  /* 0x800000170c177221 */ /* 0x008fe20000000000 */
[----:B----4-:R-:W-:Y:S02]  /*08a0*/  FADD R6, R2, -R6 ;  /* 0x8000000602067221 */ /* 0x010fe40000000000 */
[-C--:B------:R-:W-:Y:S01]  /*08b0*/  FSETP.GEU.AND P1, PT, R19, R8.reuse, PT ;  /* 0x000000081300720b */ /* 0x080fe20003f2e000 */
[----:B------:R-:W-:Y:S01]  /*08c0*/  FFMA R5, R5, R5, R4 ;  /* 0x0000000505057223 */ /* 0x000fe20000000004 */
[----:B------:R-:W-:Y:S01]  /*08d0*/  FMUL R23, R23, R23 ;  /* 0x0000001717177220 */ /* 0x000fe20000400000 */
[----:B------:R-:W-:Y:S01]  /*08e0*/  FADD R9, R12, -R9 ;  /* 0x800000090c097221 */ /* 0x000fe20000000000 */
[----:B------:R-:W-:Y:S01]  /*08f0*/  FSEL R8, R19, R8, !P1 ;  /* 0x0000000813087208 */ /* 0x000fe20004800000 */
[----:B------:R-:W-:Y:S01]  /*0900*/  FADD R7, R2, -R7 ;  /* 0x8000000702077221 */ /* 0x000fe20000000000 */
[----:B------:R-:W-:Y:S01]  /*0910*/  FFMA R6, R6, R6, R23 ;  /* 0x0000000606067223 */ /* 0x000fe20000000017 */
[----:B------:R-:W-:Y:S01]  /*0920*/  FMUL R4, R9, R9 ;  /* 0x0000000909047220 */ /* 0x000fe20000400000 */
[----:B------:R-:W-:-:S02]  /*0930*/  FSETP.GEU.AND P2, PT, R5, R8, PT ;  /* 0x000000080500720b */ /* 0x000fc40003f4e000 */
[----:B------:R-:W-:Y:S01]  /*0940*/  SEL R17, R18, R17, !P1 ;  /* 0x0000001112117207 */ /* 0x000fe20004800000 */
[----:B------:R-:W-:Y:S01]  /*0950*/  FFMA R4, R7, R7, R4 ;  /* 0x0000000707047223 */ /* 0x000fe20000000004 */
[----:B------:R-:W-:-:S04]  /*0960*/  FSEL R5, R5, R8, !P2 ;  /* 0x0000000805057208 */ /* 0x000fc80005000000 */
[----:B------:R-:W-:-:S04]  /*0970*/  FSETP.GEU.AND P3, PT, R6, R5, PT ;  /* 0x000000050600720b */ /* 0x000fc80003f6e000 */
[----:B------:R-:W-:Y:S02]  /*0980*/  FSEL R5, R6, R5, !P3 ;  /* 0x0000000506057208 */ /* 0x000fe40005800000 */
[----:B------:R-:W-:Y:S02]  /*0990*/  @!P2 IADD3 R17, PT, PT, R18, 0x1, RZ ;  /* 0x000000011211a810 */ /* 0x000fe40007ffe0ff */
[----:B------:R-:W-:-:S04]  /*09a0*/  FSETP.GEU.AND P4, PT, R4, R5, PT ;  /* 0x000000050400720b */ /* 0x000fc80003f8e000 */
[----:B------:R-:W-:Y:S01]  /*09b0*/  FSEL R8, R4, R5, !P4 ;  /* 0x0000000504087208 */ /* 0x000fe20006000000 */
[----:B------:R-:W-:-:S08]  /*09c0*/  @!P3 VIADD R17, R18, 0x2 ;  /* 0x000000021211b836 */ /* 0x000fd00000000000 */
[C---:B------:R-:W-:Y:S02]  /*09d0*/  @!P4 IADD3 R17, PT, PT, R18.reuse, 0x3, RZ ;  /* 0x000000031211c810 */ /* 0x040fe40007ffe0ff */
[----:B------:R-:W-:-:S07]  /*09e0*/  IADD3 R18, PT, PT, R18, 0x4, RZ ;  /* 0x0000000412127810 */ /* 0x000fce0007ffe0ff */
.L_x_23:
[----:B------:R-:W-:Y:S05]  /*09f0*/  @!P5 BRA `(.L_x_20) ;  /* 0x00000000008cd947 */ /* 0x000fea0003800000 */
[----:B------:R-:W-:Y:S02]  /*0a00*/  ISETP.NE.AND P1, PT, R16, 0x1, PT ;  /* 0x000000011000780c */ /* 0x000fe40003f25270 */
[----:B------:R-:W-:-:S04]  /*0a10*/  LOP3.LUT R4, R13, 0x1, RZ, 0xc0, !PT ;  /* 0x000000010d047812 */ /* 0x000fc800078ec0ff */
[----:B------:R-:W-:-:S07]  /*0a20*/  ISETP.NE.U32.AND P2, PT, R4, 0x1, PT ;  /* 0x000000010400780c */ /* 0x000fce0003f45070 */
[----:B------:R-:W-:Y:S06]  /*0a30*/  @!P1 BRA `(.L_x_24) ;  /* 0x0000000000509947 */ /* 0x000fec0003800000 */
[----:B------:R-:W-:-:S05]  /*0a40*/  IMAD R4, R18, 0x4, R15 ;  /* 0x0000000412047824 */ /* 0x000fca00078e020f */
[----:B------:R-:W-:Y:S02]  /*0a50*/  LEA R6, R13, R4, 0x2 ;  /* 0x000000040d067211 */ /* 0x000fe400078e10ff */
[----:B------:R-:W0:Y:S04]  /*0a60*/  LDS.64 R4, [R4] ;  /* 0x0000000004047984 */ /* 0x000e280000000a00 */
[----:B------:R-:W1:Y:S04]  /*0a70*/  LDS R7, [R6] ;  /* 0x0000000006077984 */ /* 0x000e680000000800 */
[----:B------:R-:W2:Y:S01]  /*0a80*/  LDS R11, [R6+0x4] ;  /* 0x00000400060b7984 */ /* 0x000ea20000000800 */
[----:B0----5:R-:W-:Y:S01]  /*0a90*/  FADD R5, R2, -R5 ;  /* 0x8000000502057221 */ /* 0x021fe20000000000 */
[----:B-1----:R-:W-:Y:S01]  /*0aa0*/  FADD R9, R12, -R7 ;  /* 0x800000070c097221 */ /* 0x002fe20000000000 */
[----:B------:R-:W-:-:S03]  /*0ab0*/  FADD R7, R2, -R4 ;  /* 0x8000000402077221 */ /* 0x000fc60000000000 */
[----:B------:R-:W-:Y:S01]  /*0ac0*/  FMUL R10, R9, R9 ;  /* 0x00000009090a7220 */ /* 0x000fe20000400000 */
[----:B--2---:R-:W-:-:S03]  /*0ad0*/  FADD R11, R12, -R11 ;  /* 0x8000000b0c0b7221 */ /* 0x004fc60000000000 */
[----:B------:R-:W-:Y:S01]  /*0ae0*/  FFMA R7, R7, R7, R10 ;  /* 0x0000000707077223 */ /* 0x000fe2000000000a */
[----:B------:R-:W-:-:S04]  /*0af0*/  FMUL R10, R11, R11 ;  /* 0x0000000b0b0a7220 */ /* 0x000fc80000400000 */
[----:B------:R-:W-:Y:S01]  /*0b00*/  FSETP.GEU.AND P1, PT, R7, R8, PT ;  /* 0x000000080700720b */ /* 0x000fe20003f2e000 */
[----:B------:R-:W-:-:S03]  /*0b10*/  FFMA R5, R5, R5, R10 ;  /* 0x0000000505057223 */ /* 0x000fc6000000000a */
[----:B------:R-:W-:Y:S02]  /*0b20*/  FSEL R8, R7, R8, !P1 ;  /* 0x0000000807087208 */ /* 0x000fe40004800000 */
[----:B------:R-:W-:Y:S02]  /*0b30*/  SEL R17, R18, R17, !P1 ;  /* 0x0000001112117207 */ /* 0x000fe40004800000 */
[----:B------:R-:W-:-:S04]  /*0b40*/  FSETP.GEU.AND P3, PT, R5, R8, PT ;  /* 0x000000080500720b */ /* 0x000fc80003f6e000 */
[----:B------:R-:W-:-:S09]  /*0b50*/  FSEL R8, R5, R8, !P3 ;  /* 0x0000000805087208 */ /* 0x000fd20005800000 */
[C---:B------:R-:W-:Y:S01]  /*0b60*/  @!P3 IADD3 R17, PT, PT, R18.reuse, 0x1, RZ ;  /* 0x000000011211b810 */ /* 0x040fe20007ffe0ff */
[----:B------:R-:W-:-:S07]  /*0b70*/  VIADD R18, R18, 0x2 ;  /* 0x0000000212127836 */ /* 0x000fce0000000000 */
.L_x_24:
[----:B------:R-:W-:Y:S05]  /*0b80*/  @P2 BRA `(.L_x_20) ;  /* 0x0000000000282947 */ /* 0x000fea0003800000 */
[----:B------:R-:W-:-:S04]  /*0b90*/  LEA R4, R18, R15, 0x2 ;  /* 0x0000000f12047211 */ /* 0x000fc800078e10ff */
[----:B------:R-:W-:Y:S01]  /*0ba0*/  LEA R13, R13, R4, 0x2 ;  /* 0x000000040d0d7211 */ /* 0x000fe200078e10ff */
[----:B------:R-:W0:Y:S05]  /*0bb0*/  LDS R5, [R4] ;  /* 0x0000000004057984 */ /* 0x000e2a0000000800 */
[----:B------:R-:W1:Y:S01]  /*0bc0*/  LDS R13, [R13] ;  /* 0x000000000d0d7984 */ /* 0x000e620000000800 */
[----:B0----5:R-:W-:Y:S01]  /*0bd0*/  FADD R5, R2, -R5 ;  /* 0x8000000502057221 */ /* 0x021fe20000000000 */
[----:B-1----:R-:W-:-:S04]  /*0be0*/  FADD R6, R12, -R13 ;  /* 0x8000000d0c067221 */ /* 0x002fc80000000000 */
[----:B------:R-:W-:-:S04]  /*0bf0*/  FMUL R6, R6, R6 ;  /* 0x0000000606067220 */ /* 0x000fc80000400000 */
[----:B------:R-:W-:-:S05]  /*0c00*/  FFMA R5, R5, R5, R6 ;  /* 0x0000000505057223 */ /* 0x000fca0000000006 */
[----:B------:R-:W-:-:S04]  /*0c10*/  FSETP.GEU.AND P1, PT, R5, R8, PT ;  /* 0x000000080500720b */ /* 0x000fc80003f2e000 */
[----:B------:R-:W-:-:S09]  /*0c20*/  SEL R17, R18, R17, !P1 ;  /* 0x0000001112117207 */ /* 0x000fd20004800000 */
.L_x_20:
[----:B------:R-:W-:Y:S06]  /*0c30*/  BAR.SYNC.DEFER_BLOCKING 0x0 ;  /* 0x0000000000007b1d */ /* 0x000fec0000010000 */
[----:B------:R-:W-:Y:S05]  /*0c40*/  @!P0 EXIT ;  /* 0x000000000000894d */ /* 0x000fea0003800000 */
[----:B------:R-:W-:Y:S01]  /*0c50*/  IMAD R4, R3, 0x4, R14 ;  /* 0x0000000403047824 */ /* 0x000fe200078e020e */
[----:B------:R-:W-:-:S04]  /*0c60*/  MOV R6, RZ ;  /* 0x000000ff00067202 */ /* 0x000fc80000000f00 */
[----:B------:R-:W-:-:S07]  /*0c70*/  LEA R5, R3, R4, 0x2 ;  /* 0x0000000403057211 */ /* 0x000fce00078e10ff */
.L_x_31:
[----:B------:R-:W-:-:S04]  /*0c80*/  ISETP.NE.AND P0, PT, R17, R6, PT ;  /* 0x000000061100720c */ /* 0x000fc80003f05270 */
[----:B0----5:R-:W-:Y:S02]  /*0c90*/  FSEL R7, R2, RZ, !P0 ;  /* 0x000000ff02077208 */ /* 0x021fe40004000000 */
[----:B-1----:R-:W-:Y:S02]  /*0ca0*/  FSEL R9, R12, RZ, !P0 ;  /* 0x000000ff0c097208 */ /* 0x002fe40004000000 */
[----:B------:R-:W-:Y:S01]  /*0cb0*/  FSEL R8, RZ, 1, P0 ;  /* 0x3f800000ff087808 */ /* 0x000fe20000000000 */
[----:B------:R0:W-:Y:S01]  /*0cc0*/  STS [R14], R7 ;  /* 0x000000070e007388 */ /* 0x0001e20000000800 */
[----:B------:R-:W-:-:S03]  /*0cd0*/  ISETP.GE.U32.AND P0, PT, R3, 0x2, PT ;  /* 0x000000020300780c */ /* 0x000fc60003f06070 */
[----:B------:R0:W-:Y:S04]  /*0ce0*/  STS [R4], R9 ;  /* 0x0000000904007388 */ /* 0x0001e80000000800 */
[----:B------:R0:W-:Y:S01]  /*0cf0*/  STS [R5], R8 ;  /* 0x0000000805007388 */ /* 0x0001e20000000800 */
[----:B------:R-:W-:Y:S06]  /*0d00*/  BAR.SYNC.DEFER_BLOCKING 0x0 ;  /* 0x0000000000007b1d */ /* 0x000fec0000010000 */
[----:B------:R-:W-:Y:S05]  /*0d10*/  @!P0 BRA `(.L_x_25) ;  /* 0x0000000000648947 */ /* 0x000fea0003800000 */
[----:B0-----:R-:W-:-:S07]  /*0d20*/  IMAD.MOV.U32 R7, RZ, RZ, R3 ;  /* 0x000000ffff077224 */ /* 0x001fce00078e0003 */
.L_x_28:
[----:B------:R-:W-:Y:S01]  /*0d30*/  SHF.R.U32.HI R15, RZ, 0x1, R7 ;  /* 0x00000001ff0f7819 */ /* 0x000fe20000011607 */
[----:B------:R-:W-:Y:S03]  /*0d40*/  BSSY.RECONVERGENT B0, `(.L_x_26) ;  /* 0x0000012000007945 */ /* 0x000fe60003800200 */
[----:B------:R-:W-:-:S13]  /*0d50*/  ISETP.GE.U32.AND P0, PT, R0, R15, PT ;  /* 0x0000000f0000720c */ /* 0x000fda0003f06070 */
[----:B0-----:R-:W-:Y:S05]  /*0d60*/  @P0 BRA `(.L_x_27) ;  /* 0x00000000003c0947 */ /* 0x001fea0003800000 */
[----:B------:R-:W-:Y:S01]  /*0d70*/  LEA R8, R15, R14, 0x2 ;  /* 0x0000000e0f087211 */ /* 0x000fe200078e10ff */
[----:B------:R-:W-:Y:S04]  /*0d80*/  LDS R10, [R14] ;  /* 0x000000000e0a7984 */ /* 0x000fe80000000800 */
[----:B------:R-:W0:Y:S02]  /*0d90*/  LDS R9, [R8] ;  /* 0x0000000008097984 */ /* 0x000e240000000800 */
[----:B0-----:R-:W-:Y:S01]  /*0da0*/  FADD R9, R9, R10 ;  /* 0x0000000a09097221 */ /* 0x001fe20000000000 */
[----:B------:R-:W-:-:S04]  /*0db0*/  LEA R10, R3, R8, 0x2 ;  /* 0x00000008030a7211 */ /* 0x000fc800078e10ff */
[----:B------:R-:W-:Y:S01]  /*0dc0*/  STS [R14], R9 ;  /* 0x000000090e007388 */ /* 0x000fe20000000800 */
[----:B------:R-:W-:-:S03]  /*0dd0*/  IMAD R13, R3, 0x4, R10 ;  /* 0x00000004030d7824 */ /* 0x000fc600078e020a */
[----:B------:R-:W-:Y:S04]  /*0de0*/  LDS R11, [R10] ;  /* 0x000000000a0b7984 */ /* 0x000fe80000000800 */
[----:B------:R-:W0:Y:S02]  /*0df0*/  LDS R16, [R4] ;  /* 0x0000000004107984 */ /* 0x000e240000000800 */
[----:B0-----:R-:W-:-:S05]  /*0e00*/  FADD R11, R11, R16 ;  /* 0x000000100b0b7221 */ /* 0x001fca0000000000 */
[----:B------:R-:W-:Y:S04]  /*0e10*/  STS [R4], R11 ;  /* 0x0000000b04007388 */ /* 0x000fe80000000800 */
[----:B------:R-:W-:Y:S04]  /*0e20*/  LDS R13, [R13] ;  /* 0x000000000d0d7984 */ /* 0x000fe80000000800 */
[----:B------:R-:W0:Y:S02]  /*0e30*/  LDS R16, [R5] ;  /* 0x0000000005107984 */ /* 0x000e240000000800 */
[----:B0-----:R-:W-:-:S05]  /*0e40*/  FADD R16, R13, R16 ;  /* 0x000000100d107221 */ /* 0x001fca0000000000 */
[----:B------:R0:W-:Y:S02]  /*0e50*/  STS [R5], R16 ;  /* 0x0000001005007388 */ /* 0x0001e40000000800 */
.L_x_27:
[----:B------:R-:W-:Y:S05]  /*0e60*/  BSYNC.RECONVERGENT B0 ;  /* 0x0000000000007941 */ /* 0x000fea0003800200 */
.L_x_26:
[----:B------:R-:W-:Y:S01]  /*0e70*/  BAR.SYNC.DEFER_BLOCKING 0x0 ;  /* 0x0000000000007b1d */ /* 0x000fe20000010000 */
[----:B------:R-:W-:Y:S02]  /*0e80*/  ISETP.GT.U32.AND P0, PT, R7, 0x3, PT ;  /* 0x000000030700780c */ /* 0x000fe40003f04070 */
[----:B------:R-:W-:-:S11]  /*0e90*/  MOV R7, R15 ;  /* 0x0000000f00077202 */ /* 0x000fd60000000f00 */
[----:B------:R-:W-:Y:S05]  /*0ea0*/  @P0 BRA `(.L_x_28) ;  /* 0xfffffffc00a00947 */ /* 0x000fea000383ffff */
.L_x_25:
[----:B------:R-:W-:Y:S01]  /*0eb0*/  ISETP.NE.AND P0, PT, R0, RZ, PT ;  /* 0x000000ff0000720c */ /* 0x000fe20003f05270 */
[----:B------:R-:W-:-:S12]  /*0ec0*/  BSSY.RECONVERGENT B0, `(.L_x_29) ;  /* 0x0000014000007945 */ /* 0x000fd80003800200 */
[----:B------:R-:W-:Y:S05]  /*0ed0*/  @P0 BRA `(.L_x_30) ;  /* 0x0000000000480947 */ /* 0x000fea0003800000 */
[----:B------:R-:W1:Y:S01]  /*0ee0*/  S2UR UR5, SR_CgaCtaId ;  /* 0x00000000000579c3 */ /* 0x000e620000008800 */
[----:B0-----:R-:W0:Y:S01]  /*0ef0*/  LDS R16, [R5] ;  /* 0x0000000005107984 */ /* 0x001e220000000800 */
[----:B------:R-:W-:-:S03]  /*0f00*/  UMOV UR4, 0x400 ;  /* 0x0000040000047882 */ /* 0x000fc60000000000 */
[----:B------:R-:W-:Y:S03]  /*0f10*/  LDS R15, [R4] ;  /* 0x00000000040f7984 */ /* 0x000fe60000000800 */
[----:B------:R-:W2:Y:S08]  /*0f20*/  LDC R7, c[0x0][0x3b8] ;  /* 0x0000ee00ff077b82 */ /* 0x000eb00000000800 */
[----:B------:R-:W3:Y:S01]  /*0f30*/  LDC.64 R10, c[0x0][0x3a8] ;  /* 0x0000ea00ff0a7b82 */ /* 0x000ee20000000a00 */
[----:B-1----:R-:W-:-:S07]  /*0f40*/  ULEA UR4, UR5, UR4, 0x18 ;  /* 0x0000000405047291 */ /* 0x002fce000f8ec0ff */
[----:B------:R-:W1:Y:S01]  /*0f50*/  LDC.64 R18, c[0x0][0x3b0] ;  /* 0x0000ec00ff127b82 */ /* 0x000e620000000a00 */
[----:B--2---:R-:W-:Y:S01]  /*0f60*/  IMAD R7, R7, UR6, R6 ;  /* 0x0000000607077c24 */ /* 0x004fe2000f8e0206 */
[----:B------:R-:W2:Y:S06]  /*0f70*/  LDS R13, [UR4] ;  /* 0x00000004ff0d7984 */ /* 0x000eac0008000800 */
[----:B------:R-:W4:Y:S01]  /*0f80*/  LDC.64 R8, c[0x0][0x3c0] ;  /* 0x0000f000ff087b82 */ /* 0x000f220000000a00 */
[C---:B---3--:R-:W-:Y:S01]  /*0f90*/  IMAD.WIDE R10, R7.reuse, 0x4, R10 ;  /* 0x00000004070a7825 */ /* 0x048fe200078e020a */
[----:B0-----:R-:W0:Y:S03]  /*0fa0*/  F2I.TRUNC.NTZ R21, R16 ;  /* 0x0000001000157305 */ /* 0x001e26000020f100 */
[----:B-1----:R-:W-:-:S04]  /*0fb0*/  IMAD.WIDE R18, R7, 0x4, R18 ;  /* 0x0000000407127825 */ /* 0x002fc800078e0212 */
[----:B----4-:R-:W-:Y:S01]  /*0fc0*/  IMAD.WIDE R8, R7, 0x4, R8 ;  /* 0x0000000407087825 */ /* 0x010fe200078e0208 */
[----:B--2---:R1:W-:Y:S04]  /*0fd0*/  STG.E desc[UR8][R10.64], R13 ;  /* 0x0000000d0a007986 */ /* 0x0043e8000c101908 */
[----:B------:R1:W-:Y:S04]  /*0fe0*/  STG.E desc[UR8][R18.64], R15 ;  /* 0x0000000f12007986 */ /* 0x0003e8000c101908 */
[----:B0-----:R1:W-:Y:S02]  /*0ff0*/  STG.E desc[UR8][R8.64], R21 ;  /* 0x0000001508007986 */ /* 0x0013e4000c101908 */
.L_x_30:
[----:B------:R-:W-:Y:S05]  /*1000*/  BSYNC.RECONVERGENT B0 ;  /* 0x0000000000007941 */ /* 0x000fea0003800200 */
.L_x_29:
[----:B------:R-:W2:Y:S01]  /*1010*/  LDCU UR4, c[0x0][0x3b8] ;  /* 0x00007700ff0477ac */ /* 0x000ea20008000800 */
[----:B------:R-:W-:Y:S01]  /*1020*/  IADD3 R6, PT, PT, R6, 0x1, RZ ;  /* 0x0000000106067810 */ /* 0x000fe20007ffe0ff */
[----:B------:R-:W-:Y:S03]  /*1030*/  BAR.SYNC.DEFER_BLOCKING 0x0 ;  /* 0x0000000000007b1d */ /* 0x000fe60000010000 */
[----:B--2---:R-:W-:-:S13]  /*1040*/  ISETP.NE.AND P0, PT, R6, UR4, PT ;  /* 0x0000000406007c0c */ /* 0x004fda000bf05270 */
[----:B------:R-:W-:Y:S05]  /*1050*/  @P0 BRA `(.L_x_31) ;  /* 0xfffffffc00080947 */ /* 0x000fea000383ffff */
[----:B------:R-:W-:Y:S05]  /*1060*/  EXIT ;  /* 0x000000000000794d */ /* 0x000fea0003800000 */
.L_x_32:
        /* <DEDUP_REMOVED lines=9> */
.L_x_35:


//--------------------- .nv.shared._Z13coarse_reducePfS_S_S_iPi --------------------------
	.section	.nv.shared._Z13coarse_reducePfS_S_S_iPi,"aw",@nobits
	.sectionflags	@""
	.align	16
	.zero		1024


//--------------------- .nv.shared.reserved.0     --------------------------
	.section	.nv.shared.reserved.0,"aw",@nobits
	.weak		__nv_reservedSMEM_offset_0_alias
	.size		__nv_reservedSMEM_offset_0_alias, 0, 64
	.other		__nv_reservedSMEM_offset_0_alias,@"STO_CUDA_RESERVED_SHARED STV_DEFAULT"
__nv_reservedSMEM_offset_0_alias:
	.zero		0
	.zero		64


//--------------------- .nv.shared._Z11fine_reducePKfS0_iS0_S0_PfS1_iPi --------------------------
	.section	.nv.shared._Z11fine_reducePKfS0_iS0_S0_PfS1_iPi,"aw",@nobits
	.sectionflags	@""
	.align	16
	.zero		1024


//--------------------- .nv.constant0._Z13coarse_reducePfS_S_S_iPi --------------------------
	.section	.nv.constant0._Z13coarse_reducePfS_S_S_iPi,"a",@progbits
	.sectionflags	@""
	.align	4
.nv.constant0._Z13coarse_reducePfS_S_S_iPi:
	.zero		944


//--------------------- .nv.constant0._Z11fine_reducePKfS0_iS0_S0_PfS1_iPi --------------------------
	.section	.nv.constant0._Z11fine_reducePKfS0_iS0_S0_PfS1_iPi,"a",@progbits
	.sectionflags	@""
	.align	4
.nv.constant0._Z11fine_reducePKfS0_iS0_S0_PfS1_iPi:
	.zero		968


//--------------------- SYMBOLS --------------------------

	.type		.nv.reservedSmem.offset0,@object
	.size		.nv.reservedSmem.offset0,0x4
	.type		.nv.reservedSmem.cap,@object
	.size		.nv.reservedSmem.cap,0x4
